//
// Generated by NVIDIA NVVM Compiler
//
// Compiler Build ID: CL-36424714
// Cuda compilation tools, release 13.0, V13.0.88
// Based on NVVM 20.0.0
//

.version 9.0
.target sm_100
.address_size 64

	// .globl	_Z15spinCalculationiPdPiS0_ii

.visible .entry _Z15spinCalculationiPdPiS0_ii(
	.param .u32 _Z15spinCalculationiPdPiS0_ii_param_0,
	.param .u64 .ptr .align 1 _Z15spinCalculationiPdPiS0_ii_param_1,
	.param .u64 .ptr .align 1 _Z15spinCalculationiPdPiS0_ii_param_2,
	.param .u64 .ptr .align 1 _Z15spinCalculationiPdPiS0_ii_param_3,
	.param .u32 _Z15spinCalculationiPdPiS0_ii_param_4,
	.param .u32 _Z15spinCalculationiPdPiS0_ii_param_5
)
{
	.reg .pred 	%p<9>;
	.reg .b32 	%r<173>;
	.reg .b64 	%rd<121>;
	.reg .b64 	%fd<151>;

	ld.param.u32 	%r4, [_Z15spinCalculationiPdPiS0_ii_param_0];
	ld.param.u64 	%rd4, [_Z15spinCalculationiPdPiS0_ii_param_1];
	ld.param.u64 	%rd5, [_Z15spinCalculationiPdPiS0_ii_param_2];
	ld.param.u64 	%rd6, [_Z15spinCalculationiPdPiS0_ii_param_3];
	ld.param.u32 	%r6, [_Z15spinCalculationiPdPiS0_ii_param_4];
	ld.param.u32 	%r7, [_Z15spinCalculationiPdPiS0_ii_param_5];
	cvta.to.global.u64 	%rd1, %rd4;
	cvta.to.global.u64 	%rd2, %rd5;
	cvta.to.global.u64 	%rd3, %rd6;
	mov.u32 	%r8, %ctaid.x;
	mul.lo.s32 	%r9, %r7, %r8;
	mov.u32 	%r10, %tid.x;
	mad.lo.s32 	%r1, %r9, %r7, %r10;
	div.s32 	%r3, %r1, %r4;
	mul.lo.s32 	%r11, %r3, %r4;
	sub.s32 	%r2, %r1, %r11;
	shr.u32 	%r12, %r6, 31;
	add.s32 	%r13, %r6, %r12;
	and.b32  	%r14, %r13, -2;
	sub.s32 	%r5, %r6, %r14;
	setp.eq.s32 	%p1, %r5, 1;
	@%p1 bra 	$L__BB0_8;
	setp.ne.s32 	%p2, %r5, 0;
	@%p2 bra 	$L__BB0_14;
	mul.lo.s32 	%r94, %r4, %r4;
	setp.ge.s32 	%p6, %r1, %r94;
	@%p6 bra 	$L__BB0_14;
	add.s32 	%r95, %r3, %r4;
	add.s32 	%r96, %r2, %r4;
	add.s32 	%r97, %r95, -2;
	rem.s32 	%r98, %r97, %r4;
	mul.lo.s32 	%r99, %r98, %r4;
	ld.global.f64 	%fd77, [%rd1];
	add.s32 	%r100, %r96, -2;
	rem.s32 	%r101, %r100, %r4;
	add.s32 	%r102, %r99, %r101;
	mul.wide.s32 	%rd64, %r102, 4;
	add.s64 	%rd65, %rd2, %rd64;
	ld.global.u32 	%r103, [%rd65];
	cvt.rn.f64.s32 	%fd78, %r103;
	fma.rn.f64 	%fd79, %fd77, %fd78, 0d0000000000000000;
	ld.global.f64 	%fd80, [%rd1+8];
	add.s32 	%r104, %r96, -1;
	rem.s32 	%r105, %r104, %r4;
	add.s32 	%r106, %r99, %r105;
	mul.wide.s32 	%rd66, %r106, 4;
	add.s64 	%rd67, %rd2, %rd66;
	ld.global.u32 	%r107, [%rd67];
	cvt.rn.f64.s32 	%fd81, %r107;
	fma.rn.f64 	%fd82, %fd80, %fd81, %fd79;
	ld.global.f64 	%fd83, [%rd1+16];
	rem.s32 	%r108, %r96, %r4;
	add.s32 	%r109, %r99, %r108;
	mul.wide.s32 	%rd68, %r109, 4;
	add.s64 	%rd69, %rd2, %rd68;
	ld.global.u32 	%r110, [%rd69];
	cvt.rn.f64.s32 	%fd84, %r110;
	fma.rn.f64 	%fd85, %fd83, %fd84, %fd82;
	ld.global.f64 	%fd86, [%rd1+24];
	add.s32 	%r111, %r96, 1;
	rem.s32 	%r112, %r111, %r4;
	add.s32 	%r113, %r99, %r112;
	mul.wide.s32 	%rd70, %r113, 4;
	add.s64 	%rd71, %rd2, %rd70;
	ld.global.u32 	%r114, [%rd71];
	cvt.rn.f64.s32 	%fd87, %r114;
	fma.rn.f64 	%fd88, %fd86, %fd87, %fd85;
	ld.global.f64 	%fd89, [%rd1+32];
	add.s32 	%r115, %r96, 2;
	rem.s32 	%r116, %r115, %r4;
	add.s32 	%r117, %r99, %r116;
	mul.wide.s32 	%rd72, %r117, 4;
	add.s64 	%rd73, %rd2, %rd72;
	ld.global.u32 	%r118, [%rd73];
	cvt.rn.f64.s32 	%fd90, %r118;
	fma.rn.f64 	%fd91, %fd89, %fd90, %fd88;
	add.s32 	%r119, %r95, -1;
	rem.s32 	%r120, %r119, %r4;
	mul.lo.s32 	%r121, %r120, %r4;
	ld.global.f64 	%fd92, [%rd1+40];
	add.s32 	%r122, %r121, %r101;
	mul.wide.s32 	%rd74, %r122, 4;
	add.s64 	%rd75, %rd2, %rd74;
	ld.global.u32 	%r123, [%rd75];
	cvt.rn.f64.s32 	%fd93, %r123;
	fma.rn.f64 	%fd94, %fd92, %fd93, %fd91;
	ld.global.f64 	%fd95, [%rd1+48];
	add.s32 	%r124, %r121, %r105;
	mul.wide.s32 	%rd76, %r124, 4;
	add.s64 	%rd77, %rd2, %rd76;
	ld.global.u32 	%r125, [%rd77];
	cvt.rn.f64.s32 	%fd96, %r125;
	fma.rn.f64 	%fd97, %fd95, %fd96, %fd94;
	ld.global.f64 	%fd98, [%rd1+56];
	add.s32 	%r126, %r121, %r108;
	mul.wide.s32 	%rd78, %r126, 4;
	add.s64 	%rd79, %rd2, %rd78;
	ld.global.u32 	%r127, [%rd79];
	cvt.rn.f64.s32 	%fd99, %r127;
	fma.rn.f64 	%fd100, %fd98, %fd99, %fd97;
	ld.global.f64 	%fd101, [%rd1+64];
	add.s32 	%r128, %r121, %r112;
	mul.wide.s32 	%rd80, %r128, 4;
	add.s64 	%rd81, %rd2, %rd80;
	ld.global.u32 	%r129, [%rd81];
	cvt.rn.f64.s32 	%fd102, %r129;
	fma.rn.f64 	%fd103, %fd101, %fd102, %fd100;
	ld.global.f64 	%fd104, [%rd1+72];
	add.s32 	%r130, %r121, %r116;
	mul.wide.s32 	%rd82, %r130, 4;
	add.s64 	%rd83, %rd2, %rd82;
	ld.global.u32 	%r131, [%rd83];
	cvt.rn.f64.s32 	%fd105, %r131;
	fma.rn.f64 	%fd106, %fd104, %fd105, %fd103;
	rem.s32 	%r132, %r95, %r4;
	mul.lo.s32 	%r133, %r132, %r4;
	ld.global.f64 	%fd107, [%rd1+80];
	add.s32 	%r134, %r133, %r101;
	mul.wide.s32 	%rd84, %r134, 4;
	add.s64 	%rd85, %rd2, %rd84;
	ld.global.u32 	%r135, [%rd85];
	cvt.rn.f64.s32 	%fd108, %r135;
	fma.rn.f64 	%fd109, %fd107, %fd108, %fd106;
	ld.global.f64 	%fd110, [%rd1+88];
	add.s32 	%r136, %r133, %r105;
	mul.wide.s32 	%rd86, %r136, 4;
	add.s64 	%rd87, %rd2, %rd86;
	ld.global.u32 	%r137, [%rd87];
	cvt.rn.f64.s32 	%fd111, %r137;
	fma.rn.f64 	%fd112, %fd110, %fd111, %fd109;
	ld.global.f64 	%fd113, [%rd1+96];
	add.s32 	%r138, %r133, %r108;
	mul.wide.s32 	%rd88, %r138, 4;
	add.s64 	%rd89, %rd2, %rd88;
	ld.global.u32 	%r139, [%rd89];
	cvt.rn.f64.s32 	%fd114, %r139;
	fma.rn.f64 	%fd115, %fd113, %fd114, %fd112;
	ld.global.f64 	%fd116, [%rd1+104];
	add.s32 	%r140, %r133, %r112;
	mul.wide.s32 	%rd90, %r140, 4;
	add.s64 	%rd91, %rd2, %rd90;
	ld.global.u32 	%r141, [%rd91];
	cvt.rn.f64.s32 	%fd117, %r141;
	fma.rn.f64 	%fd118, %fd116, %fd117, %fd115;
	ld.global.f64 	%fd119, [%rd1+112];
	add.s32 	%r142, %r133, %r116;
	mul.wide.s32 	%rd92, %r142, 4;
	add.s64 	%rd93, %rd2, %rd92;
	ld.global.u32 	%r143, [%rd93];
	cvt.rn.f64.s32 	%fd120, %r143;
	fma.rn.f64 	%fd121, %fd119, %fd120, %fd118;
	add.s32 	%r144, %r95, 1;
	rem.s32 	%r145, %r144, %r4;
	mul.lo.s32 	%r146, %r145, %r4;
	ld.global.f64 	%fd122, [%rd1+120];
	add.s32 	%r147, %r146, %r101;
	mul.wide.s32 	%rd94, %r147, 4;
	add.s64 	%rd95, %rd2, %rd94;
	ld.global.u32 	%r148, [%rd95];
	cvt.rn.f64.s32 	%fd123, %r148;
	fma.rn.f64 	%fd124, %fd122, %fd123, %fd121;
	ld.global.f64 	%fd125, [%rd1+128];
	add.s32 	%r149, %r146, %r105;
	mul.wide.s32 	%rd96, %r149, 4;
	add.s64 	%rd97, %rd2, %rd96;
	ld.global.u32 	%r150, [%rd97];
	cvt.rn.f64.s32 	%fd126, %r150;
	fma.rn.f64 	%fd127, %fd125, %fd126, %fd124;
	ld.global.f64 	%fd128, [%rd1+136];
	add.s32 	%r151, %r146, %r108;
	mul.wide.s32 	%rd98, %r151, 4;
	add.s64 	%rd99, %rd2, %rd98;
	ld.global.u32 	%r152, [%rd99];
	cvt.rn.f64.s32 	%fd129, %r152;
	fma.rn.f64 	%fd130, %fd128, %fd129, %fd127;
	ld.global.f64 	%fd131, [%rd1+144];
	add.s32 	%r153, %r146, %r112;
	mul.wide.s32 	%rd100, %r153, 4;
	add.s64 	%rd101, %rd2, %rd100;
	ld.global.u32 	%r154, [%rd101];
	cvt.rn.f64.s32 	%fd132, %r154;
	fma.rn.f64 	%fd133, %fd131, %fd132, %fd130;
	ld.global.f64 	%fd134, [%rd1+152];
	add.s32 	%r155, %r146, %r116;
	mul.wide.s32 	%rd102, %r155, 4;
	add.s64 	%rd103, %rd2, %rd102;
	ld.global.u32 	%r156, [%rd103];
	cvt.rn.f64.s32 	%fd135, %r156;
	fma.rn.f64 	%fd136, %fd134, %fd135, %fd133;
	add.s32 	%r157, %r95, 2;
	rem.s32 	%r158, %r157, %r4;
	mul.lo.s32 	%r159, %r158, %r4;
	ld.global.f64 	%fd137, [%rd1+160];
	add.s32 	%r160, %r159, %r101;
	mul.wide.s32 	%rd104, %r160, 4;
	add.s64 	%rd105, %rd2, %rd104;
	ld.global.u32 	%r161, [%rd105];
	cvt.rn.f64.s32 	%fd138, %r161;
	fma.rn.f64 	%fd139, %fd137, %fd138, %fd136;
	ld.global.f64 	%fd140, [%rd1+168];
	add.s32 	%r162, %r159, %r105;
	mul.wide.s32 	%rd106, %r162, 4;
	add.s64 	%rd107, %rd2, %rd106;
	ld.global.u32 	%r163, [%rd107];
	cvt.rn.f64.s32 	%fd141, %r163;
	fma.rn.f64 	%fd142, %fd140, %fd141, %fd139;
	ld.global.f64 	%fd143, [%rd1+176];
	add.s32 	%r164, %r159, %r108;
	mul.wide.s32 	%rd108, %r164, 4;
	add.s64 	%rd109, %rd2, %rd108;
	ld.global.u32 	%r165, [%rd109];
	cvt.rn.f64.s32 	%fd144, %r165;
	fma.rn.f64 	%fd145, %fd143, %fd144, %fd142;
	ld.global.f64 	%fd146, [%rd1+184];
	add.s32 	%r166, %r159, %r112;
	mul.wide.s32 	%rd110, %r166, 4;
	add.s64 	%rd111, %rd2, %rd110;
	ld.global.u32 	%r167, [%rd111];
	cvt.rn.f64.s32 	%fd147, %r167;
	fma.rn.f64 	%fd148, %fd146, %fd147, %fd145;
	ld.global.f64 	%fd149, [%rd1+192];
	add.s32 	%r168, %r159, %r116;
	mul.wide.s32 	%rd112, %r168, 4;
	add.s64 	%rd113, %rd2, %rd112;
	ld.global.u32 	%r169, [%rd113];
	cvt.rn.f64.s32 	%fd150, %r169;
	fma.rn.f64 	%fd1, %fd149, %fd150, %fd148;
	setp.leu.f64 	%p7, %fd1, 0d3EE4F8B588E368F1;
	@%p7 bra 	$L__BB0_5;
	mul.wide.s32 	%rd119, %r1, 4;
	add.s64 	%rd120, %rd3, %rd119;
	mov.b32 	%r172, 1;
	st.global.u32 	[%rd120], %r172;
	bra.uni 	$L__BB0_14;
$L__BB0_5:
	setp.geu.f64 	%p8, %fd1, 0dBEE4F8B588E368F1;
	@%p8 bra 	$L__BB0_7;
	mul.wide.s32 	%rd117, %r1, 4;
	add.s64 	%rd118, %rd3, %rd117;
	mov.b32 	%r171, -1;
	st.global.u32 	[%rd118], %r171;
	bra.uni 	$L__BB0_14;
$L__BB0_7:
	mul.wide.s32 	%rd114, %r1, 4;
	add.s64 	%rd115, %rd2, %rd114;
	ld.global.u32 	%r170, [%rd115];
	add.s64 	%rd116, %rd3, %rd114;
	st.global.u32 	[%rd116], %r170;
	bra.uni 	$L__BB0_14;
$L__BB0_8:
	mul.lo.s32 	%r15, %r4, %r4;
	setp.ge.s32 	%p3, %r1, %r15;
	@%p3 bra 	$L__BB0_14;
	add.s32 	%r16, %r3, %r4;
	add.s32 	%r17, %r2, %r4;
	add.s32 	%r18, %r16, -2;
	rem.s32 	%r19, %r18, %r4;
	mul.lo.s32 	%r20, %r19, %r4;
	ld.global.f64 	%fd3, [%rd1];
	add.s32 	%r21, %r17, -2;
	rem.s32 	%r22, %r21, %r4;
	add.s32 	%r23, %r20, %r22;
	mul.wide.s32 	%rd7, %r23, 4;
	add.s64 	%rd8, %rd3, %rd7;
	ld.global.u32 	%r24, [%rd8];
	cvt.rn.f64.s32 	%fd4, %r24;
	fma.rn.f64 	%fd5, %fd3, %fd4, 0d0000000000000000;
	ld.global.f64 	%fd6, [%rd1+8];
	add.s32 	%r25, %r17, -1;
	rem.s32 	%r26, %r25, %r4;
	add.s32 	%r27, %r20, %r26;
	mul.wide.s32 	%rd9, %r27, 4;
	add.s64 	%rd10, %rd3, %rd9;
	ld.global.u32 	%r28, [%rd10];
	cvt.rn.f64.s32 	%fd7, %r28;
	fma.rn.f64 	%fd8, %fd6, %fd7, %fd5;
	ld.global.f64 	%fd9, [%rd1+16];
	rem.s32 	%r29, %r17, %r4;
	add.s32 	%r30, %r20, %r29;
	mul.wide.s32 	%rd11, %r30, 4;
	add.s64 	%rd12, %rd3, %rd11;
	ld.global.u32 	%r31, [%rd12];
	cvt.rn.f64.s32 	%fd10, %r31;
	fma.rn.f64 	%fd11, %fd9, %fd10, %fd8;
	ld.global.f64 	%fd12, [%rd1+24];
	add.s32 	%r32, %r17, 1;
	rem.s32 	%r33, %r32, %r4;
	add.s32 	%r34, %r20, %r33;
	mul.wide.s32 	%rd13, %r34, 4;
	add.s64 	%rd14, %rd3, %rd13;
	ld.global.u32 	%r35, [%rd14];
	cvt.rn.f64.s32 	%fd13, %r35;
	fma.rn.f64 	%fd14, %fd12, %fd13, %fd11;
	ld.global.f64 	%fd15, [%rd1+32];
	add.s32 	%r36, %r17, 2;
	rem.s32 	%r37, %r36, %r4;
	add.s32 	%r38, %r20, %r37;
	mul.wide.s32 	%rd15, %r38, 4;
	add.s64 	%rd16, %rd3, %rd15;
	ld.global.u32 	%r39, [%rd16];
	cvt.rn.f64.s32 	%fd16, %r39;
	fma.rn.f64 	%fd17, %fd15, %fd16, %fd14;
	add.s32 	%r40, %r16, -1;
	rem.s32 	%r41, %r40, %r4;
	mul.lo.s32 	%r42, %r41, %r4;
	ld.global.f64 	%fd18, [%rd1+40];
	add.s32 	%r43, %r42, %r22;
	mul.wide.s32 	%rd17, %r43, 4;
	add.s64 	%rd18, %rd3, %rd17;
	ld.global.u32 	%r44, [%rd18];
	cvt.rn.f64.s32 	%fd19, %r44;
	fma.rn.f64 	%fd20, %fd18, %fd19, %fd17;
	ld.global.f64 	%fd21, [%rd1+48];
	add.s32 	%r45, %r42, %r26;
	mul.wide.s32 	%rd19, %r45, 4;
	add.s64 	%rd20, %rd3, %rd19;
	ld.global.u32 	%r46, [%rd20];
	cvt.rn.f64.s32 	%fd22, %r46;
	fma.rn.f64 	%fd23, %fd21, %fd22, %fd20;
	ld.global.f64 	%fd24, [%rd1+56];
	add.s32 	%r47, %r42, %r29;
	mul.wide.s32 	%rd21, %r47, 4;
	add.s64 	%rd22, %rd3, %rd21;
	ld.global.u32 	%r48, [%rd22];
	cvt.rn.f64.s32 	%fd25, %r48;
	fma.rn.f64 	%fd26, %fd24, %fd25, %fd23;
	ld.global.f64 	%fd27, [%rd1+64];
	add.s32 	%r49, %r42, %r33;
	mul.wide.s32 	%rd23, %r49, 4;
	add.s64 	%rd24, %rd3, %rd23;
	ld.global.u32 	%r50, [%rd24];
	cvt.rn.f64.s32 	%fd28, %r50;
	fma.rn.f64 	%fd29, %fd27, %fd28, %fd26;
	ld.global.f64 	%fd30, [%rd1+72];
	add.s32 	%r51, %r42, %r37;
	mul.wide.s32 	%rd25, %r51, 4;
	add.s64 	%rd26, %rd3, %rd25;
	ld.global.u32 	%r52, [%rd26];
	cvt.rn.f64.s32 	%fd31, %r52;
	fma.rn.f64 	%fd32, %fd30, %fd31, %fd29;
	rem.s32 	%r53, %r16, %r4;
	mul.lo.s32 	%r54, %r53, %r4;
	ld.global.f64 	%fd33, [%rd1+80];
	add.s32 	%r55, %r54, %r22;
	mul.wide.s32 	%rd27, %r55, 4;
	add.s64 	%rd28, %rd3, %rd27;
	ld.global.u32 	%r56, [%rd28];
	cvt.rn.f64.s32 	%fd34, %r56;
	fma.rn.f64 	%fd35, %fd33, %fd34, %fd32;
	ld.global.f64 	%fd36, [%rd1+88];
	add.s32 	%r57, %r54, %r26;
	mul.wide.s32 	%rd29, %r57, 4;
	add.s64 	%rd30, %rd3, %rd29;
	ld.global.u32 	%r58, [%rd30];
	cvt.rn.f64.s32 	%fd37, %r58;
	fma.rn.f64 	%fd38, %fd36, %fd37, %fd35;
	ld.global.f64 	%fd39, [%rd1+96];
	add.s32 	%r59, %r54, %r29;
	mul.wide.s32 	%rd31, %r59, 4;
	add.s64 	%rd32, %rd3, %rd31;
	ld.global.u32 	%r60, [%rd32];
	cvt.rn.f64.s32 	%fd40, %r60;
	fma.rn.f64 	%fd41, %fd39, %fd40, %fd38;
	ld.global.f64 	%fd42, [%rd1+104];
	add.s32 	%r61, %r54, %r33;
	mul.wide.s32 	%rd33, %r61, 4;
	add.s64 	%rd34, %rd3, %rd33;
	ld.global.u32 	%r62, [%rd34];
	cvt.rn.f64.s32 	%fd43, %r62;
	fma.rn.f64 	%fd44, %fd42, %fd43, %fd41;
	ld.global.f64 	%fd45, [%rd1+112];
	add.s32 	%r63, %r54, %r37;
	mul.wide.s32 	%rd35, %r63, 4;
	add.s64 	%rd36, %rd3, %rd35;
	ld.global.u32 	%r64, [%rd36];
	cvt.rn.f64.s32 	%fd46, %r64;
	fma.rn.f64 	%fd47, %fd45, %fd46, %fd44;
	add.s32 	%r65, %r16, 1;
	rem.s32 	%r66, %r65, %r4;
	mul.lo.s32 	%r67, %r66, %r4;
	ld.global.f64 	%fd48, [%rd1+120];
	add.s32 	%r68, %r67, %r22;
	mul.wide.s32 	%rd37, %r68, 4;
	add.s64 	%rd38, %rd3, %rd37;
	ld.global.u32 	%r69, [%rd38];
	cvt.rn.f64.s32 	%fd49, %r69;
	fma.rn.f64 	%fd50, %fd48, %fd49, %fd47;
	ld.global.f64 	%fd51, [%rd1+128];
	add.s32 	%r70, %r67, %r26;
	mul.wide.s32 	%rd39, %r70, 4;
	add.s64 	%rd40, %rd3, %rd39;
	ld.global.u32 	%r71, [%rd40];
	cvt.rn.f64.s32 	%fd52, %r71;
	fma.rn.f64 	%fd53, %fd51, %fd52, %fd50;
	ld.global.f64 	%fd54, [%rd1+136];
	add.s32 	%r72, %r67, %r29;
	mul.wide.s32 	%rd41, %r72, 4;
	add.s64 	%rd42, %rd3, %rd41;
	ld.global.u32 	%r73, [%rd42];
	cvt.rn.f64.s32 	%fd55, %r73;
	fma.rn.f64 	%fd56, %fd54, %fd55, %fd53;
	ld.global.f64 	%fd57, [%rd1+144];
	add.s32 	%r74, %r67, %r33;
	mul.wide.s32 	%rd43, %r74, 4;
	add.s64 	%rd44, %rd3, %rd43;
	ld.global.u32 	%r75, [%rd44];
	cvt.rn.f64.s32 	%fd58, %r75;
	fma.rn.f64 	%fd59, %fd57, %fd58, %fd56;
	ld.global.f64 	%fd60, [%rd1+152];
	add.s32 	%r76, %r67, %r37;
	mul.wide.s32 	%rd45, %r76, 4;
	add.s64 	%rd46, %rd3, %rd45;
	ld.global.u32 	%r77, [%rd46];
	cvt.rn.f64.s32 	%fd61, %r77;
	fma.rn.f64 	%fd62, %fd60, %fd61, %fd59;
	add.s32 	%r78, %r16, 2;
	rem.s32 	%r79, %r78, %r4;
	mul.lo.s32 	%r80, %r79, %r4;
	ld.global.f64 	%fd63, [%rd1+160];
	add.s32 	%r81, %r80, %r22;
	mul.wide.s32 	%rd47, %r81, 4;
	add.s64 	%rd48, %rd3, %rd47;
	ld.global.u32 	%r82, [%rd48];
	cvt.rn.f64.s32 	%fd64, %r82;
	fma.rn.f64 	%fd65, %fd63, %fd64, %fd62;
	ld.global.f64 	%fd66, [%rd1+168];
	add.s32 	%r83, %r80, %r26;
	mul.wide.s32 	%rd49, %r83, 4;
	add.s64 	%rd50, %rd3, %rd49;
	ld.global.u32 	%r84, [%rd50];
	cvt.rn.f64.s32 	%fd67, %r84;
	fma.rn.f64 	%fd68, %fd66, %fd67, %fd65;
	ld.global.f64 	%fd69, [%rd1+176];
	add.s32 	%r85, %r80, %r29;
	mul.wide.s32 	%rd51, %r85, 4;
	add.s64 	%rd52, %rd3, %rd51;
	ld.global.u32 	%r86, [%rd52];
	cvt.rn.f64.s32 	%fd70, %r86;
	fma.rn.f64 	%fd71, %fd69, %fd70, %fd68;
	ld.global.f64 	%fd72, [%rd1+184];
	add.s32 	%r87, %r80, %r33;
	mul.wide.s32 	%rd53, %r87, 4;
	add.s64 	%rd54, %rd3, %rd53;
	ld.global.u32 	%r88, [%rd54];
	cvt.rn.f64.s32 	%fd73, %r88;
	fma.rn.f64 	%fd74, %fd72, %fd73, %fd71;
	ld.global.f64 	%fd75, [%rd1+192];
	add.s32 	%r89, %r80, %r37;
	mul.wide.s32 	%rd55, %r89, 4;
	add.s64 	%rd56, %rd3, %rd55;
	ld.global.u32 	%r90, [%rd56];
	cvt.rn.f64.s32 	%fd76, %r90;
	fma.rn.f64 	%fd2, %fd75, %fd76, %fd74;
	setp.leu.f64 	%p4, %fd2, 0d3EE4F8B588E368F1;
	@%p4 bra 	$L__BB0_11;
	mul.wide.s32 	%rd62, %r1, 4;
	add.s64 	%rd63, %rd2, %rd62;
	mov.b32 	%r93, 1;
	st.global.u32 	[%rd63], %r93;
	bra.uni 	$L__BB0_14;
$L__BB0_11:
	setp.geu.f64 	%p5, %fd2, 0dBEE4F8B588E368F1;
	@%p5 bra 	$L__BB0_13;
	mul.wide.s32 	%rd60, %r1, 4;
	add.s64 	%rd61, %rd2, %rd60;
	mov.b32 	%r92, -1;
	st.global.u32 	[%rd61], %r92;
	bra.uni 	$L__BB0_14;
$L__BB0_13:
	mul.wide.s32 	%rd57, %r1, 4;
	add.s64 	%rd58, %rd3, %rd57;
	ld.global.u32 	%r91, [%rd58];
	add.s64 	%rd59, %rd2, %rd57;
	st.global.u32 	[%rd59], %r91;
$L__BB0_14:
	ret;

}


// ===== COMPILED SASS (sm_100) =====

	.target	sm_100

	.elftype	@"ET_EXEC"


//--------------------- .note.nv.tkinfo           --------------------------
	.section	.note.nv.tkinfo,"",@"SHT_NOTE"
	.sectionflags	@"SHF_NOTE_NV_TKINFO"
	.tkinfo
        /*0018*/ 	.word	0x00000002
        /*0030*/ 	.string	""
        /*0030*/ 	.string	"ptxas"
        /*0030*/ 	.string	"Cuda compilation tools, release 13.0, V13.0.88"
        /*0030*/ 	.string	"Build cuda_13.0.r13.0/compiler.36424714_0"
        /*0030*/ 	.string	"-arch sm_100 -m 64 "



//--------------------- .note.nv.cuinfo           --------------------------
	.section	.note.nv.cuinfo,"",@"SHT_NOTE"
	.sectionflags	@"SHF_NOTE_NV_CUINFO"
        /*0018*/ 	.short	0x0002
        /*001a*/ 	.short	0x0064
        /*001c*/ 	.short	0x0082
	.zero		2


//--------------------- .nv.info                  --------------------------
	.section	.nv.info,"",@"SHT_CUDA_INFO"
	.align	4


	//----- nvinfo : EIATTR_REGCOUNT
	.align		4
        /*0000*/ 	.byte	0x04, 0x2f
        /*0002*/ 	.short	(.L_1 - .L_0)
	.align		4
.L_0:
        /*0004*/ 	.word	index@(_Z15spinCalculationiPdPiS0_ii)
        /*0008*/ 	.word	0x00000020


	//----- nvinfo : EIATTR_FRAME_SIZE
	.align		4
.L_1:
        /*000c*/ 	.byte	0x04, 0x11
        /*000e*/ 	.short	(.L_3 - .L_2)
	.align		4
.L_2:
        /*0010*/ 	.word	index@(_Z15spinCalculationiPdPiS0_ii)
        /*0014*/ 	.word	0x00000000


	//----- nvinfo : EIATTR_MIN_STACK_SIZE
	.align		4
.L_3:
        /*0018*/ 	.byte	0x04, 0x12
        /*001a*/ 	.short	(.L_5 - .L_4)
	.align		4
.L_4:
        /*001c*/ 	.word	index@(_Z15spinCalculationiPdPiS0_ii)
        /*0020*/ 	.word	0x00000000
.L_5:


//--------------------- .nv.compat                --------------------------
	.section	.nv.compat,"",@"SHT_CUDA_COMPAT_INFO"
	.align	4
        /*0000*/ 	.byte	0x02, 0x09, 0x00, 0x00, 0x02, 0x02, 0x01, 0x00, 0x02, 0x05, 0x05, 0x00, 0x03, 0x07, 0x01, 0x01
        /*0010*/ 	.byte	0x02, 0x03, 0x00, 0x00, 0x02, 0x06, 0x01, 0x00, 0x04, 0x0b, 0x08, 0x00, 0x01, 0x00, 0x00, 0x00
        /*0020*/ 	.byte	0x00, 0x00, 0x00, 0x00


//--------------------- .nv.info._Z15spinCalculationiPdPiS0_ii --------------------------
	.section	.nv.info._Z15spinCalculationiPdPiS0_ii,"",@"SHT_CUDA_INFO"
	.sectionflags	@""
	.align	4


	//----- nvinfo : EIATTR_CUDA_API_VERSION
	.align		4
        /*0000*/ 	.byte	0x04, 0x37
        /*0002*/ 	.short	(.L_7 - .L_6)
.L_6:
        /*0004*/ 	.word	0x00000082


	//----- nvinfo : EIATTR_KPARAM_INFO
	.align		4
.L_7:
        /*0008*/ 	.byte	0x04, 0x17
        /*000a*/ 	.short	(.L_9 - .L_8)
.L_8:
        /*000c*/ 	.word	0x00000000
        /*0010*/ 	.short	0x0005
        /*0012*/ 	.short	0x0024
        /*0014*/ 	.byte	0x00, 0xf0, 0x11, 0x00


	//----- nvinfo : EIATTR_KPARAM_INFO
	.align		4
.L_9:
        /*0018*/ 	.byte	0x04, 0x17
        /*001a*/ 	.short	(.L_11 - .L_10)
.L_10:
        /*001c*/ 	.word	0x00000000
        /*0020*/ 	.short	0x0004
        /*0022*/ 	.short	0x0020
        /*0024*/ 	.byte	0x00, 0xf0, 0x11, 0x00


	//----- nvinfo : EIATTR_KPARAM_INFO
	.align		4
.L_11:
        /*0028*/ 	.byte	0x04, 0x17
        /*002a*/ 	.short	(.L_13 - .L_12)
.L_12:
        /*002c*/ 	.word	0x00000000
        /*0030*/ 	.short	0x0003
        /*0032*/ 	.short	0x0018
        /*0034*/ 	.byte	0x00, 0xf5, 0x21, 0x00


	//----- nvinfo : EIATTR_KPARAM_INFO
	.align		4
.L_13:
        /*0038*/ 	.byte	0x04, 0x17
        /*003a*/ 	.short	(.L_15 - .L_14)
.L_14:
        /*003c*/ 	.word	0x00000000
        /*0040*/ 	.short	0x0002
        /*0042*/ 	.short	0x0010
        /*0044*/ 	.byte	0x00, 0xf5, 0x21, 0x00


	//----- nvinfo : EIATTR_KPARAM_INFO
	.align		4
.L_15:
        /*0048*/ 	.byte	0x04, 0x17
        /*004a*/ 	.short	(.L_17 - .L_16)
.L_16:
        /*004c*/ 	.word	0x00000000
        /*0050*/ 	.short	0x0001
        /*0052*/ 	.short	0x0008
        /*0054*/ 	.byte	0x00, 0xf5, 0x21, 0x00


	//----- nvinfo : EIATTR_KPARAM_INFO
	.align		4
.L_17:
        /*0058*/ 	.byte	0x04, 0x17
        /*005a*/ 	.short	(.L_19 - .L_18)
.L_18:
        /*005c*/ 	.word	0x00000000
        /*0060*/ 	.short	0x0000
        /*0062*/ 	.short	0x0000
        /*0064*/ 	.byte	0x00, 0xf0, 0x11, 0x00


	//----- nvinfo : EIATTR_SPARSE_MMA_MASK
	.align		4
.L_19:
        /*0068*/ 	.byte	0x03, 0x50
        /*006a*/ 	.short	0x0000


	//----- nvinfo : EIATTR_MAXREG_COUNT
	.align		4
        /*006c*/ 	.byte	0x03, 0x1b
        /*006e*/ 	.short	0x00ff


	//----- nvinfo : EIATTR_MERCURY_ISA_VERSION
	.align		4
        /*0070*/ 	.byte	0x03, 0x5f
        /*0072*/ 	.short	0x0101


	//----- nvinfo : EIATTR_VRC_CTA_INIT_COUNT
	.align		4
        /*0074*/ 	.byte	0x02, 0x4a
	.zero		1
	.zero		1


	//----- nvinfo : EIATTR_EXIT_INSTR_OFFSETS
	.align		4
        /*0078*/ 	.byte	0x04, 0x1c
        /*007a*/ 	.short	(.L_21 - .L_20)


	//   ....[0]....
.L_20:
        /*007c*/ 	.word	0x00000290


	//   ....[1]....
        /*0080*/ 	.word	0x000002c0


	//   ....[2]....
        /*0084*/ 	.word	0x00001450


	//   ....[3]....
        /*0088*/ 	.word	0x000014d0


	//   ....[4]....
        /*008c*/ 	.word	0x00001530


	//   ....[5]....
        /*0090*/ 	.word	0x00001560


	//   ....[6]....
        /*0094*/ 	.word	0x000026f0


	//   ....[7]....
        /*0098*/ 	.word	0x00002770


	//   ....[8]....
        /*009c*/ 	.word	0x000027d0


	//----- nvinfo : EIATTR_CBANK_PARAM_SIZE
	.align		4
.L_21:
        /*00a0*/ 	.byte	0x03, 0x19
        /*00a2*/ 	.short	0x0028


	//----- nvinfo : EIATTR_PARAM_CBANK
	.align		4
        /*00a4*/ 	.byte	0x04, 0x0a
        /*00a6*/ 	.short	(.L_23 - .L_22)
	.align		4
.L_22:
        /*00a8*/ 	.word	index@(.nv.constant0._Z15spinCalculationiPdPiS0_ii)
        /*00ac*/ 	.short	0x0380
        /*00ae*/ 	.short	0x0028


	//----- nvinfo : EIATTR_SW_WAR
	.align		4
.L_23:
        /*00b0*/ 	.byte	0x04, 0x36
        /*00b2*/ 	.short	(.L_25 - .L_24)
.L_24:
        /*00b4*/ 	.word	0x00000008
.L_25:


//--------------------- .nv.callgraph             --------------------------
	.section	.nv.callgraph,"",@"SHT_CUDA_CALLGRAPH"
	.align	4
	.sectionentsize	8
	.align		4
        /*0000*/ 	.word	0x00000000
	.align		4
        /*0004*/ 	.word	0xffffffff
	.align		4
        /*0008*/ 	.word	0x00000000
	.align		4
        /*000c*/ 	.word	0xfffffffe
	.align		4
        /*0010*/ 	.word	0x00000000
	.align		4
        /*0014*/ 	.word	0xfffffffd
	.align		4
        /*0018*/ 	.word	0x00000000
	.align		4
        /*001c*/ 	.word	0xfffffffc


//--------------------- .text._Z15spinCalculationiPdPiS0_ii --------------------------
	.section	.text._Z15spinCalculationiPdPiS0_ii,"ax",@progbits
	.align	128
        .global         _Z15spinCalculationiPdPiS0_ii
        .type           _Z15spinCalculationiPdPiS0_ii,@function
        .size           _Z15spinCalculationiPdPiS0_ii,(.L_x_2 - _Z15spinCalculationiPdPiS0_ii)
        .other          _Z15spinCalculationiPdPiS0_ii,@"STO_CUDA_ENTRY STV_DEFAULT"
_Z15spinCalculationiPdPiS0_ii:
.text._Z15spinCalculationiPdPiS0_ii:
[----:B------:R-:W-:Y:S08]  /*0000*/  LDC R1, c[0x0][0x37c] ;  /* 0x0000df00ff017b82 */ /* 0x000ff00000000800 */
[----:B------:R-:W0:Y:S01]  /*0010*/  LDC R3, c[0x0][0x380] ;  /* 0x0000e000ff037b82 */ /* 0x000e220000000800 */
[----:B------:R-:W1:Y:S01]  /*0020*/  S2R R9, SR_TID.X ;  /* 0x0000000000097919 */ /* 0x000e620000002100 */
[----:B------:R-:W2:Y:S01]  /*0030*/  LDCU UR5, c[0x0][0x3a0] ;  /* 0x00007400ff0577ac */ /* 0x000ea20008000800 */
[----:B------:R-:W3:Y:S05]  /*0040*/  LDCU.64 UR6, c[0x0][0x358] ;  /* 0x00006b00ff0677ac */ /* 0x000eea0008000a00 */
[----:B------:R-:W4:Y:S08]  /*0050*/  S2UR UR4, SR_CTAID.X ;  /* 0x00000000000479c3 */ /* 0x000f300000002500 */
[----:B------:R-:W4:Y:S01]  /*0060*/  LDC R4, c[0x0][0x3a4] ;  /* 0x0000e900ff047b82 */ /* 0x000f220000000800 */
[----:B0-----:R-:W-:-:S02]  /*0070*/  IABS R5, R3 ;  /* 0x0000000300057213 */ /* 0x001fc40000000000 */
[----:B------:R-:W-:Y:S02]  /*0080*/  LOP3.LUT R22, RZ, R3, RZ, 0x33, !PT ;  /* 0x00000003ff167212 */ /* 0x000fe400078e33ff */
[----:B------:R-:W0:Y:S01]  /*0090*/  I2F.RP R2, R5 ;  /* 0x0000000500027306 */ /* 0x000e220000209400 */
[----:B----4-:R-:W-:Y:S01]  /*00a0*/  IMAD R0, R4, UR4, RZ ;  /* 0x0000000404007c24 */ /* 0x010fe2000f8e02ff */
[----:B--2---:R-:W-:-:S06]  /*00b0*/  ULEA.HI UR4, UR5, UR5, URZ, 0x1 ;  /* 0x0000000505047291 */ /* 0x004fcc000f8f08ff */
[----:B0-----:R-:W0:Y:S01]  /*00c0*/  MUFU.RCP R2, R2 ;  /* 0x0000000200027308 */ /* 0x001e220000001000 */
[----:B-1----:R-:W-:Y:S01]  /*00d0*/  IMAD R0, R0, R4, R9 ;  /* 0x0000000400007224 */ /* 0x002fe200078e0209 */
[----:B------:R-:W-:-:S04]  /*00e0*/  ULOP3.LUT UR4, UR4, 0xfffffffe, URZ, 0xc0, !UPT ;  /* 0xfffffffe04047892 */ /* 0x000fc8000f8ec0ff */
[----:B------:R-:W-:Y:S01]  /*00f0*/  IABS R4, R0 ;  /* 0x0000000000047213 */ /* 0x000fe20000000000 */
[----:B------:R-:W-:-:S04]  /*0100*/  UIADD3 UR4, UPT, UPT, -UR4, UR5, URZ ;  /* 0x0000000504047290 */ /* 0x000fc8000fffe1ff */
[----:B------:R-:W-:Y:S01]  /*0110*/  UISETP.NE.AND UP0, UPT, UR4, 0x1, UPT ;  /* 0x000000010400788c */ /* 0x000fe2000bf05270 */
[----:B0-----:R-:W-:-:S04]  /*0120*/  IADD3 R6, PT, PT, R2, 0xffffffe, RZ ;  /* 0x0ffffffe02067810 */ /* 0x001fc80007ffe0ff */
[----:B------:R0:W1:Y:S02]  /*0130*/  F2I.FTZ.U32.TRUNC.NTZ R7, R6 ;  /* 0x0000000600077305 */ /* 0x000064000021f000 */
[----:B0-----:R-:W-:Y:S01]  /*0140*/  IMAD.MOV.U32 R6, RZ, RZ, RZ ;  /* 0x000000ffff067224 */ /* 0x001fe200078e00ff */
[----:B-1----:R-:W-:-:S05]  /*0150*/  IADD3 R8, PT, PT, RZ, -R7, RZ ;  /* 0x80000007ff087210 */ /* 0x002fca0007ffe0ff */
[----:B------:R-:W-:-:S04]  /*0160*/  IMAD R9, R8, R5, RZ ;  /* 0x0000000508097224 */ /* 0x000fc800078e02ff */
[----:B------:R-:W-:-:S06]  /*0170*/  IMAD.HI.U32 R9, R7, R9, R6 ;  /* 0x0000000907097227 */ /* 0x000fcc00078e0006 */
[----:B------:R-:W-:-:S05]  /*0180*/  IMAD.HI.U32 R2, R9, R4, RZ ;  /* 0x0000000409027227 */ /* 0x000fca00078e00ff */
[----:B------:R-:W-:-:S05]  /*0190*/  IADD3 R6, PT, PT, -R2, RZ, RZ ;  /* 0x000000ff02067210 */ /* 0x000fca0007ffe1ff */
[----:B------:R-:W-:-:S05]  /*01a0*/  IMAD R4, R5, R6, R4 ;  /* 0x0000000605047224 */ /* 0x000fca00078e0204 */
[----:B------:R-:W-:-:S13]  /*01b0*/  ISETP.GT.U32.AND P1, PT, R5, R4, PT ;  /* 0x000000040500720c */ /* 0x000fda0003f24070 */
[----:B------:R-:W-:Y:S01]  /*01c0*/  @!P1 IADD3 R4, PT, PT, R4, -R5, RZ ;  /* 0x8000000504049210 */ /* 0x000fe20007ffe0ff */
[----:B------:R-:W-:-:S03]  /*01d0*/  @!P1 VIADD R2, R2, 0x1 ;  /* 0x0000000102029836 */ /* 0x000fc60000000000 */
[----:B------:R-:W-:Y:S02]  /*01e0*/  ISETP.GE.U32.AND P0, PT, R4, R5, PT ;  /* 0x000000050400720c */ /* 0x000fe40003f06070 */
[----:B------:R-:W-:-:S04]  /*01f0*/  LOP3.LUT R4, R0, R3, RZ, 0x3c, !PT ;  /* 0x0000000300047212 */ /* 0x000fc800078e3cff */
[----:B------:R-:W-:-:S07]  /*0200*/  ISETP.GE.AND P2, PT, R4, RZ, PT ;  /* 0x000000ff0400720c */ /* 0x000fce0003f46270 */
[----:B------:R-:W-:Y:S02]  /*0210*/  @P0 IADD3 R2, PT, PT, R2, 0x1, RZ ;  /* 0x0000000102020810 */ /* 0x000fe40007ffe0ff */
[----:B------:R-:W-:-:S04]  /*0220*/  ISETP.NE.AND P0, PT, R3, RZ, PT ;  /* 0x000000ff0300720c */ /* 0x000fc80003f05270 */
[----:B------:R-:W-:-:S04]  /*0230*/  @!P2 IADD3 R2, PT, PT, -R2, RZ, RZ ;  /* 0x000000ff0202a210 */ /* 0x000fc80007ffe1ff */
[----:B------:R-:W-:-:S05]  /*0240*/  SEL R4, R22, R2, !P0 ;  /* 0x0000000216047207 */ /* 0x000fca0004000000 */
[----:B------:R-:W-:-:S04]  /*0250*/  IMAD.MOV R2, RZ, RZ, -R4 ;  /* 0x000000ffff027224 */ /* 0x000fc800078e0a04 */
[----:B------:R-:W-:Y:S01]  /*0260*/  IMAD R2, R3, R2, R0 ;  /* 0x0000000203027224 */ /* 0x000fe200078e0200 */
[----:B---3--:R-:W-:Y:S06]  /*0270*/  BRA.U !UP0, `(.L_x_0) ;  /* 0x0000001108b07547 */ /* 0x008fec000b800000 */
[----:B------:R-:W-:-:S13]  /*0280*/  ISETP.NE.AND P1, PT, RZ, UR4, PT ;  /* 0x00000004ff007c0c */ /* 0x000fda000bf25270 */
[----:B------:R-:W-:Y:S05]  /*0290*/  @P1 EXIT ;  /* 0x000000000000194d */ /* 0x000fea0003800000 */
[----:B------:R-:W-:-:S05]  /*02a0*/  IMAD R7, R3, R3, RZ ;  /* 0x0000000303077224 */ /* 0x000fca00078e02ff */
[----:B------:R-:W-:-:S13]  /*02b0*/  ISETP.GE.AND P1, PT, R0, R7, PT ;  /* 0x000000070000720c */ /* 0x000fda0003f26270 */
[----:B------:R-:W-:Y:S05]  /*02c0*/  @P1 EXIT ;  /* 0x000000000000194d */ /* 0x000fea0003800000 */
[-C--:B------:R-:W-:Y:S02]  /*02d0*/  IADD3 R7, PT, PT, R4, R3.reuse, RZ ;  /* 0x0000000304077210 */ /* 0x080fe40007ffe0ff */
[----:B------:R-:W-:-:S03]  /*02e0*/  IADD3 R6, PT, PT, R2, R3, RZ ;  /* 0x0000000302067210 */ /* 0x000fc60007ffe0ff */
[----:B------:R-:W-:Y:S01]  /*02f0*/  VIADD R11, R7, 0xfffffffe ;  /* 0xfffffffe070b7836 */ /* 0x000fe20000000000 */
[C---:B------:R-:W-:Y:S01]  /*0300*/  IADD3 R12, PT, PT, R6.reuse, -0x2, RZ ;  /* 0xfffffffe060c7810 */ /* 0x040fe20007ffe0ff */
[----:B------:R-:W-:-:S03]  /*0310*/  VIADD R16, R6, 0xffffffff ;  /* 0xffffffff06107836 */ /* 0x000fc60000000000 */
[----:B------:R-:W-:Y:S02]  /*0320*/  IABS R8, R11 ;  /* 0x0000000b00087213 */ /* 0x000fe40000000000 */
[----:B------:R-:W-:Y:S02]  /*0330*/  IABS R10, R12 ;  /* 0x0000000c000a7213 */ /* 0x000fe40000000000 */
[----:B------:R-:W-:Y:S01]  /*0340*/  IABS R14, R16 ;  /* 0x00000010000e7213 */ /* 0x000fe20000000000 */
[C---:B------:R-:W-:Y:S01]  /*0350*/  IMAD.HI.U32 R2, R9.reuse, R8, RZ ;  /* 0x0000000809027227 */ /* 0x040fe200078e00ff */
[----:B------:R-:W-:Y:S02]  /*0360*/  ISETP.GE.AND P4, PT, R12, RZ, PT ;  /* 0x000000ff0c00720c */ /* 0x000fe40003f86270 */
[----:B------:R-:W0:Y:S01]  /*0370*/  LDC.64 R12, c[0x0][0x388] ;  /* 0x0000e200ff0c7b82 */ /* 0x000e220000000a00 */
[----:B------:R-:W-:Y:S01]  /*0380*/  IMAD.HI.U32 R4, R9, R10, RZ ;  /* 0x0000000a09047227 */ /* 0x000fe200078e00ff */
[----:B------:R-:W-:-:S03]  /*0390*/  IADD3 R2, PT, PT, -R2, RZ, RZ ;  /* 0x000000ff02027210 */ /* 0x000fc60007ffe1ff */
[----:B------:R-:W-:Y:S02]  /*03a0*/  IMAD.MOV R4, RZ, RZ, -R4 ;  /* 0x000000ffff047224 */ /* 0x000fe400078e0a04 */
[C---:B------:R-:W-:Y:S02]  /*03b0*/  IMAD R2, R5.reuse, R2, R8 ;  /* 0x0000000205027224 */ /* 0x040fe400078e0208 */
[----:B------:R-:W-:Y:S02]  /*03c0*/  IMAD R4, R5, R4, R10 ;  /* 0x0000000405047224 */ /* 0x000fe400078e020a */
[----:B------:R-:W-:Y:S01]  /*03d0*/  IMAD.HI.U32 R8, R9, R14, RZ ;  /* 0x0000000e09087227 */ /* 0x000fe200078e00ff */
[C---:B------:R-:W-:Y:S02]  /*03e0*/  ISETP.GT.U32.AND P1, PT, R5.reuse, R2, PT ;  /* 0x000000020500720c */ /* 0x040fe40003f24070 */
[----:B------:R-:W-:Y:S02]  /*03f0*/  ISETP.GT.U32.AND P2, PT, R5, R4, PT ;  /* 0x000000040500720c */ /* 0x000fe40003f44070 */
[----:B------:R-:W-:Y:S01]  /*0400*/  IADD3 R8, PT, PT, -R8, RZ, RZ ;  /* 0x000000ff08087210 */ /* 0x000fe20007ffe1ff */
[----:B0-----:R-:W2:Y:S08]  /*0410*/  LDG.E.64 R20, desc[UR6][R12.64+0x8] ;  /* 0x000008060c147981 */ /* 0x001eb0000c1e1b00 */
[----:B------:R-:W-:-:S02]  /*0420*/  @!P1 IADD3 R2, PT, PT, R2, -R5, RZ ;  /* 0x8000000502029210 */ /* 0x000fc40007ffe0ff */
[-C--:B------:R-:W-:Y:S02]  /*0430*/  @!P2 IADD3 R4, PT, PT, R4, -R5.reuse, RZ ;  /* 0x800000050404a210 */ /* 0x080fe40007ffe0ff */
[----:B------:R-:W-:Y:S02]  /*0440*/  ISETP.GT.U32.AND P1, PT, R5, R2, PT ;  /* 0x000000020500720c */ /* 0x000fe40003f24070 */
[----:B------:R-:W-:Y:S02]  /*0450*/  ISETP.GE.AND P2, PT, R11, RZ, PT ;  /* 0x000000ff0b00720c */ /* 0x000fe40003f46270 */
[----:B------:R-:W-:Y:S01]  /*0460*/  ISETP.GT.U32.AND P3, PT, R5, R4, PT ;  /* 0x000000040500720c */ /* 0x000fe20003f64070 */
[----:B------:R-:W0:Y:S08]  /*0470*/  LDC.64 R10, c[0x0][0x390] ;  /* 0x0000e400ff0a7b82 */ /* 0x000e300000000a00 */
[----:B------:R-:W-:-:S04]  /*0480*/  @!P1 IADD3 R2, PT, PT, R2, -R5, RZ ;  /* 0x8000000502029210 */ /* 0x000fc80007ffe0ff */
[----:B------:R-:W-:Y:S01]  /*0490*/  @!P3 IADD3 R4, PT, PT, R4, -R5, RZ ;  /* 0x800000050404b210 */ /* 0x000fe20007ffe0ff */
[----:B------:R-:W-:-:S03]  /*04a0*/  @!P2 IMAD.MOV R2, RZ, RZ, -R2 ;  /* 0x000000ffff02a224 */ /* 0x000fc600078e0a02 */
[----:B------:R-:W-:Y:S02]  /*04b0*/  @!P4 IADD3 R4, PT, PT, -R4, RZ, RZ ;  /* 0x000000ff0404c210 */ /* 0x000fe40007ffe1ff */
[C---:B------:R-:W-:Y:S01]  /*04c0*/  SEL R25, R22.reuse, R2, !P0 ;  /* 0x0000000216197207 */ /* 0x040fe20004000000 */
[C---:B------:R-:W-:Y:S01]  /*04d0*/  IMAD R2, R5.reuse, R8, R14 ;  /* 0x0000000805027224 */ /* 0x040fe200078e020e */
[----:B------:R-:W-:Y:S01]  /*04e0*/  SEL R4, R22, R4, !P0 ;  /* 0x0000000416047207 */ /* 0x000fe20004000000 */
[----:B------:R-:W3:Y:S03]  /*04f0*/  LDG.E.64 R14, desc[UR6][R12.64] ;  /* 0x000000060c0e7981 */ /* 0x000ee6000c1e1b00 */
[----:B------:R-:W-:Y:S01]  /*0500*/  ISETP.GT.U32.AND P1, PT, R5, R2, PT ;  /* 0x000000020500720c */ /* 0x000fe20003f24070 */
[----:B------:R-:W-:-:S04]  /*0510*/  IMAD R19, R25, R3, R4 ;  /* 0x0000000319137224 */ /* 0x000fc800078e0204 */
[----:B0-----:R-:W-:-:S05]  /*0520*/  IMAD.WIDE R18, R19, 0x4, R10 ;  /* 0x0000000413127825 */ /* 0x001fca00078e020a */
[----:B------:R0:W4:Y:S03]  /*0530*/  LDG.E R29, desc[UR6][R18.64] ;  /* 0x00000006121d7981 */ /* 0x000126000c1e1900 */
[----:B------:R-:W-:Y:S01]  /*0540*/  @!P1 IMAD.IADD R2, R2, 0x1, -R5 ;  /* 0x0000000102029824 */ /* 0x000fe200078e0a05 */
[----:B------:R-:W-:-:S04]  /*0550*/  ISETP.GE.AND P2, PT, R16, RZ, PT ;  /* 0x000000ff1000720c */ /* 0x000fc80003f46270 */
[----:B------:R-:W-:-:S13]  /*0560*/  ISETP.GT.U32.AND P1, PT, R5, R2, PT ;  /* 0x000000020500720c */ /* 0x000fda0003f24070 */
[----:B------:R-:W-:-:S04]  /*0570*/  @!P1 IADD3 R2, PT, PT, R2, -R5, RZ ;  /* 0x8000000502029210 */ /* 0x000fc80007ffe0ff */
[----:B------:R-:W-:-:S04]  /*0580*/  @!P2 IADD3 R2, PT, PT, -R2, RZ, RZ ;  /* 0x000000ff0202a210 */ /* 0x000fc80007ffe1ff */
[----:B------:R-:W-:-:S05]  /*0590*/  SEL R2, R22, R2, !P0 ;  /* 0x0000000216027207 */ /* 0x000fca0004000000 */
[----:B------:R-:W-:-:S04]  /*05a0*/  IMAD R17, R25, R3, R2 ;  /* 0x0000000319117224 */ /* 0x000fc800078e0202 */
[----:B------:R-:W-:-:S05]  /*05b0*/  IMAD.WIDE R16, R17, 0x4, R10 ;  /* 0x0000000411107825 */ /* 0x000fca00078e020a */
[----:B------:R-:W5:Y:S01]  /*05c0*/  LDG.E R24, desc[UR6][R16.64] ;  /* 0x0000000610187981 */ /* 0x000f62000c1e1900 */
[----:B0-----:R-:W-:-:S05]  /*05d0*/  IABS R18, R6 ;  /* 0x0000000600127213 */ /* 0x001fca0000000000 */
[----:B------:R-:W-:-:S04]  /*05e0*/  IMAD.HI.U32 R8, R9, R18, RZ ;  /* 0x0000001209087227 */ /* 0x000fc800078e00ff */
[----:B------:R-:W-:-:S04]  /*05f0*/  IMAD.MOV R8, RZ, RZ, -R8 ;  /* 0x000000ffff087224 */ /* 0x000fc800078e0a08 */
[C---:B------:R-:W-:Y:S01]  /*0600*/  IMAD R8, R5.reuse, R8, R18 ;  /* 0x0000000805087224 */ /* 0x040fe200078e0212 */
[----:B------:R-:W-:Y:S01]  /*0610*/  ISETP.GE.AND P2, PT, R6, RZ, PT ;  /* 0x000000ff0600720c */ /* 0x000fe20003f46270 */
[----:B------:R-:W2:Y:S03]  /*0620*/  LDG.E.64 R18, desc[UR6][R12.64+0x10] ;  /* 0x000010060c127981 */ /* 0x000ea6000c1e1b00 */
[----:B------:R-:W-:-:S13]  /*0630*/  ISETP.GT.U32.AND P1, PT, R5, R8, PT ;  /* 0x000000080500720c */ /* 0x000fda0003f24070 */
[----:B------:R-:W-:-:S04]  /*0640*/  @!P1 IADD3 R8, PT, PT, R8, -R5, RZ ;  /* 0x8000000508089210 */ /* 0x000fc80007ffe0ff */
[----:B------:R-:W-:-:S13]  /*0650*/  ISETP.GT.U32.AND P1, PT, R5, R8, PT ;  /* 0x000000080500720c */ /* 0x000fda0003f24070 */
[----:B------:R-:W-:-:S05]  /*0660*/  @!P1 IADD3 R8, PT, PT, R8, -R5, RZ ;  /* 0x8000000508089210 */ /* 0x000fca0007ffe0ff */
[----:B------:R-:W-:-:S05]  /*0670*/  @!P2 IMAD.MOV R8, RZ, RZ, -R8 ;  /* 0x000000ffff08a224 */ /* 0x000fca00078e0a08 */
[----:B------:R-:W-:-:S05]  /*0680*/  SEL R8, R22, R8, !P0 ;  /* 0x0000000816087207 */ /* 0x000fca0004000000 */
[----:B------:R-:W-:-:S04]  /*0690*/  IMAD R27, R25, R3, R8 ;  /* 0x00000003191b7224 */ /* 0x000fc800078e0208 */
[----:B------:R-:W-:-:S05]  /*06a0*/  IMAD.WIDE R26, R27, 0x4, R10 ;  /* 0x000000041b1a7825 */ /* 0x000fca00078e020a */
[----:B------:R0:W2:Y:S02]  /*06b0*/  LDG.E R23, desc[UR6][R26.64] ;  /* 0x000000061a177981 */ /* 0x0000a4000c1e1900 */
[----:B0-----:R-:W-:-:S04]  /*06c0*/  IADD3 R26, PT, PT, R6, 0x1, RZ ;  /* 0x00000001061a7810 */ /* 0x001fc80007ffe0ff */
[----:B------:R-:W-:Y:S02]  /*06d0*/  IABS R28, R26 ;  /* 0x0000001a001c7213 */ /* 0x000fe40000000000 */
[----:B------:R-:W-:Y:S01]  /*06e0*/  ISETP.GE.AND P2, PT, R26, RZ, PT ;  /* 0x000000ff1a00720c */ /* 0x000fe20003f46270 */
[----:B----4-:R-:W3:Y:S02]  /*06f0*/  I2F.F64 R16, R29 ;  /* 0x0000001d00107312 */ /* 0x010ee40000201c00 */
[----:B---3--:R-:W-:Y:S01]  /*0700*/  DFMA R16, R14, R16, RZ ;  /* 0x000000100e10722b */ /* 0x008fe200000000ff */
[----:B------:R-:W-:-:S05]  /*0710*/  IMAD.HI.U32 R14, R9, R28, RZ ;  /* 0x0000001c090e7227 */ /* 0x000fca00078e00ff */
[----:B------:R-:W-:-:S05]  /*0720*/  IADD3 R14, PT, PT, -R14, RZ, RZ ;  /* 0x000000ff0e0e7210 */ /* 0x000fca0007ffe1ff */
[----:B------:R-:W-:-:S05]  /*0730*/  IMAD R28, R5, R14, R28 ;  /* 0x0000000e051c7224 */ /* 0x000fca00078e021c */
[----:B------:R-:W-:Y:S01]  /*0740*/  ISETP.GT.U32.AND P1, PT, R5, R28, PT ;  /* 0x0000001c0500720c */ /* 0x000fe20003f24070 */
[----:B-----5:R-:W2:-:S12]  /*0750*/  I2F.F64 R14, R24 ;  /* 0x00000018000e7312 */ /* 0x020e980000201c00 */
[----:B------:R-:W-:-:S05]  /*0760*/  @!P1 IMAD.IADD R28, R28, 0x1, -R5 ;  /* 0x000000011c1c9824 */ /* 0x000fca00078e0a05 */
[----:B------:R-:W-:Y:S01]  /*0770*/  ISETP.GT.U32.AND P1, PT, R5, R28, PT ;  /* 0x0000001c0500720c */ /* 0x000fe20003f24070 */
[----:B--2---:R-:W-:Y:S01]  /*0780*/  DFMA R16, R20, R14, R16 ;  /* 0x0000000e1410722b */ /* 0x004fe20000000010 */
[----:B------:R-:W-:-:S04]  /*0790*/  IADD3 R14, PT, PT, R6, 0x2, RZ ;  /* 0x00000002060e7810 */ /* 0x000fc80007ffe0ff */
[----:B------:R-:W-:-:S07]  /*07a0*/  IABS R20, R14 ;  /* 0x0000000e00147213 */ /* 0x000fce0000000000 */
[----:B------:R-:W-:Y:S01]  /*07b0*/  @!P1 IADD3 R28, PT, PT, R28, -R5, RZ ;  /* 0x800000051c1c9210 */ /* 0x000fe20007ffe0ff */
[----:B------:R-:W-:-:S04]  /*07c0*/  IMAD.HI.U32 R15, R9, R20, RZ ;  /* 0x00000014090f7227 */ /* 0x000fc800078e00ff */
[----:B------:R-:W-:Y:S01]  /*07d0*/  @!P2 IMAD.MOV R28, RZ, RZ, -R28 ;  /* 0x000000ffff1ca224 */ /* 0x000fe200078e0a1c */
[----:B------:R-:W-:-:S04]  /*07e0*/  IADD3 R15, PT, PT, -R15, RZ, RZ ;  /* 0x000000ff0f0f7210 */ /* 0x000fc80007ffe1ff */
[----:B------:R-:W-:Y:S01]  /*07f0*/  SEL R6, R22, R28, !P0 ;  /* 0x0000001c16067207 */ /* 0x000fe20004000000 */
[----:B------:R-:W-:Y:S01]  /*0800*/  IMAD R24, R5, R15, R20 ;  /* 0x0000000f05187224 */ /* 0x000fe200078e0214 */
[----:B------:R-:W-:Y:S01]  /*0810*/  ISETP.GE.AND P2, PT, R14, RZ, PT ;  /* 0x000000ff0e00720c */ /* 0x000fe20003f46270 */
[----:B------:R-:W2:Y:S02]  /*0820*/  LDG.E.64 R20, desc[UR6][R12.64+0x18] ;  /* 0x000018060c147981 */ /* 0x000ea4000c1e1b00 */
[----:B------:R-:W-:Y:S01]  /*0830*/  IMAD R29, R25, R3, R6 ;  /* 0x00000003191d7224 */ /* 0x000fe200078e0206 */
[----:B------:R-:W-:-:S03]  /*0840*/  ISETP.GT.U32.AND P1, PT, R5, R24, PT ;  /* 0x000000180500720c */ /* 0x000fc60003f24070 */
[----:B------:R-:W-:-:S06]  /*0850*/  IMAD.WIDE R28, R29, 0x4, R10 ;  /* 0x000000041d1c7825 */ /* 0x000fcc00078e020a */
[----:B------:R0:W3:Y:S04]  /*0860*/  LDG.E R28, desc[UR6][R28.64] ;  /* 0x000000061c1c7981 */ /* 0x0000e8000c1e1900 */
[----:B------:R-:W-:-:S04]  /*0870*/  @!P1 IADD3 R24, PT, PT, R24, -R5, RZ ;  /* 0x8000000518189210 */ /* 0x000fc80007ffe0ff */
[----:B------:R-:W-:-:S13]  /*0880*/  ISETP.GT.U32.AND P1, PT, R5, R24, PT ;  /* 0x000000180500720c */ /* 0x000fda0003f24070 */
[----:B------:R-:W-:-:S05]  /*0890*/  @!P1 IMAD.IADD R24, R24, 0x1, -R5 ;  /* 0x0000000118189824 */ /* 0x000fca00078e0a05 */
[----:B------:R-:W-:-:S04]  /*08a0*/  @!P2 IADD3 R24, PT, PT, -R24, RZ, RZ ;  /* 0x000000ff1818a210 */ /* 0x000fc80007ffe1ff */
[----:B------:R-:W-:-:S05]  /*08b0*/  SEL R24, R22, R24, !P0 ;  /* 0x0000001816187207 */ /* 0x000fca0004000000 */
[----:B------:R-:W-:-:S04]  /*08c0*/  IMAD R27, R25, R3, R24 ;  /* 0x00000003191b7224 */ /* 0x000fc800078e0218 */
[----:B------:R-:W-:Y:S01]  /*08d0*/  IMAD.WIDE R26, R27, 0x4, R10 ;  /* 0x000000041b1a7825 */ /* 0x000fe200078e020a */
[----:B------:R-:W1:Y:S04]  /*08e0*/  I2F.F64 R14, R23 ;  /* 0x00000017000e7312 */ /* 0x000e680000201c00 */
[----:B------:R4:W5:Y:S01]  /*08f0*/  LDG.E R25, desc[UR6][R26.64] ;  /* 0x000000061a197981 */ /* 0x000962000c1e1900 */
[----:B-1----:R-:W-:-:S03]  /*0900*/  DFMA R16, R18, R14, R16 ;  /* 0x0000000e1210722b */ /* 0x002fc60000000010 */
[----:B------:R-:W5:Y:S01]  /*0910*/  LDG.E.64 R14, desc[UR6][R12.64+0x20] ;  /* 0x000020060c0e7981 */ /* 0x000f62000c1e1b00 */
[----:B------:R-:W-:-:S04]  /*0920*/  IADD3 R18, PT, PT, R7, -0x1, RZ ;  /* 0xffffffff07127810 */ /* 0x000fc80007ffe0ff */
[----:B0-----:R-:W-:-:S05]  /*0930*/  IABS R29, R18 ;  /* 0x00000012001d7213 */ /* 0x001fca0000000000 */
[----:B------:R-:W-:-:S04]  /*0940*/  IMAD.HI.U32 R19, R9, R29, RZ ;  /* 0x0000001d09137227 */ /* 0x000fc800078e00ff */
[----:B------:R-:W-:-:S04]  /*0950*/  IMAD.MOV R19, RZ, RZ, -R19 ;  /* 0x000000ffff137224 */ /* 0x000fc800078e0a13 */
[----:B------:R-:W-:-:S05]  /*0960*/  IMAD R29, R5, R19, R29 ;  /* 0x00000013051d7224 */ /* 0x000fca00078e021d */
[----:B------:R-:W-:Y:S02]  /*0970*/  ISETP.GT.U32.AND P1, PT, R5, R29, PT ;  /* 0x0000001d0500720c */ /* 0x000fe40003f24070 */
[----:B------:R-:W-:-:S11]  /*0980*/  ISETP.GE.AND P2, PT, R18, RZ, PT ;  /* 0x000000ff1200720c */ /* 0x000fd60003f46270 */
[----:B------:R-:W-:-:S04]  /*0990*/  @!P1 IADD3 R29, PT, PT, R29, -R5, RZ ;  /* 0x800000051d1d9210 */ /* 0x000fc80007ffe0ff */
[----:B------:R-:W-:-:S13]  /*09a0*/  ISETP.GT.U32.AND P1, PT, R5, R29, PT ;  /* 0x0000001d0500720c */ /* 0x000fda0003f24070 */
[----:B------:R-:W-:-:S05]  /*09b0*/  @!P1 IADD3 R29, PT, PT, R29, -R5, RZ ;  /* 0x800000051d1d9210 */ /* 0x000fca0007ffe0ff */
[----:B------:R-:W-:-:S05]  /*09c0*/  @!P2 IMAD.MOV R29, RZ, RZ, -R29 ;  /* 0x000000ffff1da224 */ /* 0x000fca00078e0a1d */
[----:B------:R-:W-:-:S05]  /*09d0*/  SEL R23, R22, R29, !P0 ;  /* 0x0000001d16177207 */ /* 0x000fca0004000000 */
[----:B----4-:R-:W-:-:S04]  /*09e0*/  IMAD R27, R23, R3, R4 ;  /* 0x00000003171b7224 */ /* 0x010fc800078e0204 */
[----:B------:R-:W-:-:S06]  /*09f0*/  IMAD.WIDE R26, R27, 0x4, R10 ;  /* 0x000000041b1a7825 */ /* 0x000fcc00078e020a */
[----:B------:R-:W4:Y:S01]  /*0a00*/  LDG.E R26, desc[UR6][R26.64] ;  /* 0x000000061a1a7981 */ /* 0x000f22000c1e1900 */
[----:B------:R-:W-:Y:S01]  /*0a10*/  IMAD R29, R23, R3, R2 ;  /* 0x00000003171d7224 */ /* 0x000fe200078e0202 */
[----:B---3--:R-:W2:Y:S02]  /*0a20*/  I2F.F64 R18, R28 ;  /* 0x0000001c00127312 */ /* 0x008ea40000201c00 */
[----:B--2---:R-:W-:Y:S01]  /*0a30*/  DFMA R16, R20, R18, R16 ;  /* 0x000000121410722b */ /* 0x004fe20000000010 */
[----:B------:R-:W2:Y:S01]  /*0a40*/  LDG.E.64 R18, desc[UR6][R12.64+0x28] ;  /* 0x000028060c127981 */ /* 0x000ea2000c1e1b00 */
[----:B------:R-:W-:-:S04]  /*0a50*/  IMAD.WIDE R28, R29, 0x4, R10 ;  /* 0x000000041d1c7825 */ /* 0x000fc800078e020a */
[----:B-----5:R-:W0:Y:S02]  /*0a60*/  I2F.F64 R20, R25 ;  /* 0x0000001900147312 */ /* 0x020e240000201c00 */
[----:B0-----:R-:W-:Y:S01]  /*0a70*/  DFMA R14, R14, R20, R16 ;  /* 0x000000140e0e722b */ /* 0x001fe20000000010 */
[----:B------:R-:W3:Y:S04]  /*0a80*/  LDG.E R20, desc[UR6][R28.64] ;  /* 0x000000061c147981 */ /* 0x000ee8000c1e1900 */
[----:B------:R-:W5:Y:S01]  /*0a90*/  LDG.E.64 R16, desc[UR6][R12.64+0x30] ;  /* 0x000030060c107981 */ /* 0x000f62000c1e1b00 */
[----:B----4-:R-:W2:Y:S02]  /*0aa0*/  I2F.F64 R26, R26 ;  /* 0x0000001a001a7312 */ /* 0x010ea40000201c00 */
[----:B--2---:R-:W-:Y:S01]  /*0ab0*/  DFMA R18, R18, R26, R14 ;  /* 0x0000001a1212722b */ /* 0x004fe2000000000e */
[----:B------:R-:W-:-:S04]  /*0ac0*/  IMAD R15, R23, R3, R8 ;  /* 0x00000003170f7224 */ /* 0x000fc800078e0208 */
[----:B------:R-:W-:-:S05]  /*0ad0*/  IMAD.WIDE R14, R15, 0x4, R10 ;  /* 0x000000040f0e7825 */ /* 0x000fca00078e020a */
[----:B------:R-:W2:Y:S04]  /*0ae0*/  LDG.E R27, desc[UR6][R14.64] ;  /* 0x000000060e1b7981 */ /* 0x000ea8000c1e1900 */
[----:B------:R-:W4:Y:S01]  /*0af0*/  LDG.E.64 R14, desc[UR6][R12.64+0x38] ;  /* 0x000038060c0e7981 */ /* 0x000f22000c1e1b00 */
[----:B---3--:R-:W5:Y:S02]  /*0b00*/  I2F.F64 R20, R20 ;  /* 0x0000001400147312 */ /* 0x008f640000201c00 */
[----:B-----5:R-:W-:Y:S01]  /*0b10*/  DFMA R18, R16, R20, R18 ;  /* 0x000000141012722b */ /* 0x020fe20000000012 */
[----:B------:R-:W-:-:S04]  /*0b20*/  IMAD R17, R23, R3, R6 ;  /* 0x0000000317117224 */ /* 0x000fc800078e0206 */
[----:B------:R-:W-:-:S05]  /*0b30*/  IMAD.WIDE R16, R17, 0x4, R10 ;  /* 0x0000000411107825 */ /* 0x000fca00078e020a */
[----:B------:R-:W3:Y:S04]  /*0b40*/  LDG.E R21, desc[UR6][R16.64] ;  /* 0x0000000610157981 */ /* 0x000ee8000c1e1900 */
[----:B------:R-:W5:Y:S01]  /*0b50*/  LDG.E.64 R16, desc[UR6][R12.64+0x40] ;  /* 0x000040060c107981 */ /* 0x000f62000c1e1b00 */
[----:B------:R-:W-:Y:S02]  /*0b60*/  IABS R28, R7 ;  /* 0x00000007001c7213 */ /* 0x000fe40000000000 */
[----:B------:R-:W-:Y:S01]  /*0b70*/  ISETP.GE.AND P2, PT, R7, RZ, PT ;  /* 0x000000ff0700720c */ /* 0x000fe20003f46270 */
[----:B--2---:R-:W4:Y:S02]  /*0b80*/  I2F.F64 R26, R27 ;  /* 0x0000001b001a7312 */ /* 0x004f240000201c00 */
[----:B----4-:R-:W-:Y:S01]  /*0b90*/  DFMA R14, R14, R26, R18 ;  /* 0x0000001a0e0e722b */ /* 0x010fe20000000012 */
[----:B------:R-:W-:-:S04]  /*0ba0*/  IMAD.HI.U32 R18, R9, R28, RZ ;  /* 0x0000001c09127227 */ /* 0x000fc800078e00ff */
[----:B------:R-:W-:Y:S01]  /*0bb0*/  IMAD R19, R23, R3, R24 ;  /* 0x0000000317137224 */ /* 0x000fe200078e0218 */
[----:B------:R-:W-:-:S03]  /*0bc0*/  IADD3 R20, PT, PT, -R18, RZ, RZ ;  /* 0x000000ff12147210 */ /* 0x000fc60007ffe1ff */
[----:B------:R-:W-:-:S04]  /*0bd0*/  IMAD.WIDE R18, R19, 0x4, R10 ;  /* 0x0000000413127825 */ /* 0x000fc800078e020a */
[C---:B------:R-:W-:Y:S01]  /*0be0*/  IMAD R28, R5.reuse, R20, R28 ;  /* 0x00000014051c7224 */ /* 0x040fe200078e021c */
[----:B------:R-:W2:Y:S04]  /*0bf0*/  LDG.E R23, desc[UR6][R18.64] ;  /* 0x0000000612177981 */ /* 0x000ea8000c1e1900 */
[----:B------:R-:W-:Y:S01]  /*0c00*/  ISETP.GT.U32.AND P1, PT, R5, R28, PT ;  /* 0x0000001c0500720c */ /* 0x000fe20003f24070 */
[----:B------:R-:W4:-:S12]  /*0c10*/  LDG.E.64 R18, desc[UR6][R12.64+0x48] ;  /* 0x000048060c127981 */ /* 0x000f18000c1e1b00 */
[----:B------:R-:W-:-:S04]  /*0c20*/  @!P1 IADD3 R28, PT, PT, R28, -R5, RZ ;  /* 0x800000051c1c9210 */ /* 0x000fc80007ffe0ff */
[----:B------:R-:W-:Y:S01]  /*0c30*/  ISETP.GT.U32.AND P1, PT, R5, R28, PT ;  /* 0x0000001c0500720c */ /* 0x000fe20003f24070 */
[----:B---3--:R-:W5:-:S12]  /*0c40*/  I2F.F64 R20, R21 ;  /* 0x0000001500147312 */ /* 0x008f580000201c00 */
[----:B------:R-:W-:-:S05]  /*0c50*/  @!P1 IMAD.IADD R28, R28, 0x1, -R5 ;  /* 0x000000011c1c9824 */ /* 0x000fca00078e0a05 */
[----:B------:R-:W-:-:S04]  /*0c60*/  @!P2 IADD3 R28, PT, PT, -R28, RZ, RZ ;  /* 0x000000ff1c1ca210 */ /* 0x000fc80007ffe1ff */
[----:B------:R-:W-:Y:S01]  /*0c70*/  SEL R25, R22, R28, !P0 ;  /* 0x0000001c16197207 */ /* 0x000fe20004000000 */
[----:B-----5:R-:W-:-:S04]  /*0c80*/  DFMA R16, R16, R20, R14 ;  /* 0x000000141010722b */ /* 0x020fc8000000000e */
[----:B------:R-:W-:-:S04]  /*0c90*/  IMAD R15, R25, R3, R4 ;  /* 0x00000003190f7224 */ /* 0x000fc800078e0204 */
[----:B------:R-:W-:-:S05]  /*0ca0*/  IMAD.WIDE R14, R15, 0x4, R10 ;  /* 0x000000040f0e7825 */ /* 0x000fca00078e020a */
[----:B------:R-:W3:Y:S04]  /*0cb0*/  LDG.E R20, desc[UR6][R14.64] ;  /* 0x000000060e147981 */ /* 0x000ee8000c1e1900 */
[----:B------:R-:W5:Y:S01]  /*0cc0*/  LDG.E.64 R14, desc[UR6][R12.64+0x50] ;  /* 0x000050060c0e7981 */ /* 0x000f62000c1e1b00 */
[----:B------:R-:W-:-:S04]  /*0cd0*/  IMAD R29, R25, R3, R2 ;  /* 0x00000003191d7224 */ /* 0x000fc800078e0202 */
[----:B------:R-:W-:Y:S01]  /*0ce0*/  IMAD.WIDE R28, R29, 0x4, R10 ;  /* 0x000000041d1c7825 */ /* 0x000fe200078e020a */
[----:B--2---:R-:W4:Y:S02]  /*0cf0*/  I2F.F64 R26, R23 ;  /* 0x00000017001a7312 */ /* 0x004f240000201c00 */
[----:B----4-:R-:W-:Y:S02]  /*0d00*/  DFMA R16, R18, R26, R16 ;  /* 0x0000001a1210722b */ /* 0x010fe40000000010 */
[----:B------:R0:W2:Y:S04]  /*0d10*/  LDG.E R26, desc[UR6][R28.64] ;  /* 0x000000061c1a7981 */ /* 0x0000a8000c1e1900 */
[----:B------:R-:W4:Y:S01]  /*0d20*/  LDG.E.64 R18, desc[UR6][R12.64+0x58] ;  /* 0x000058060c127981 */ /* 0x000f22000c1e1b00 */
[----:B---3--:R-:W5:Y:S02]  /*0d30*/  I2F.F64 R20, R20 ;  /* 0x0000001400147312 */ /* 0x008f640000201c00 */
[----:B-----5:R-:W-:Y:S01]  /*0d40*/  DFMA R16, R14, R20, R16 ;  /* 0x000000140e10722b */ /* 0x020fe20000000010 */
[----:B------:R-:W-:-:S04]  /*0d50*/  IMAD R21, R25, R3, R8 ;  /* 0x0000000319157224 */ /* 0x000fc800078e0208 */
[----:B------:R-:W-:-:S05]  /*0d60*/  IMAD.WIDE R14, R21, 0x4, R10 ;  /* 0x00000004150e7825 */ /* 0x000fca00078e020a */
[----:B------:R-:W3:Y:S04]  /*0d70*/  LDG.E R21, desc[UR6][R14.64] ;  /* 0x000000060e157981 */ /* 0x000ee8000c1e1900 */
[----:B------:R-:W5:Y:S01]  /*0d80*/  LDG.E.64 R14, desc[UR6][R12.64+0x60] ;  /* 0x000060060c0e7981 */ /* 0x000f62000c1e1b00 */
[----:B0-----:R-:W-:-:S04]  /*0d90*/  IMAD R29, R25, R3, R24 ;  /* 0x00000003191d7224 */ /* 0x001fc800078e0218 */
[----:B------:R-:W-:-:S06]  /*0da0*/  IMAD.WIDE R28, R29, 0x4, R10 ;  /* 0x000000041d1c7825 */ /* 0x000fcc00078e020a */
[----:B------:R-:W5:Y:S01]  /*0db0*/  LDG.E R28, desc[UR6][R28.64] ;  /* 0x000000061c1c7981 */ /* 0x000f62000c1e1900 */
[----:B--2---:R-:W4:Y:S02]  /*0dc0*/  I2F.F64 R26, R26 ;  /* 0x0000001a001a7312 */ /* 0x004f240000201c00 */
[----:B----4-:R-:W-:Y:S01]  /*0dd0*/  DFMA R18, R18, R26, R16 ;  /* 0x0000001a1212722b */ /* 0x010fe20000000010 */
[----:B------:R-:W-:-:S04]  /*0de0*/  IMAD R17, R25, R3, R6 ;  /* 0x0000000319117224 */ /* 0x000fc800078e0206 */
[----:B------:R-:W-:-:S05]  /*0df0*/  IMAD.WIDE R16, R17, 0x4, R10 ;  /* 0x0000000411107825 */ /* 0x000fca00078e020a */
[----:B------:R-:W2:Y:S04]  /*0e00*/  LDG.E R23, desc[UR6][R16.64] ;  /* 0x0000000610177981 */ /* 0x000ea8000c1e1900 */
[----:B------:R-:W4:Y:S01]  /*0e10*/  LDG.E.64 R16, desc[UR6][R12.64+0x68] ;  /* 0x000068060c107981 */ /* 0x000f22000c1e1b00 */
[----:B---3--:R-:W5:Y:S02]  /*0e20*/  I2F.F64 R20, R21 ;  /* 0x0000001500147312 */ /* 0x008f640000201c00 */
[----:B-----5:R-:W-:Y:S01]  /*0e30*/  DFMA R18, R14, R20, R18 ;  /* 0x000000140e12722b */ /* 0x020fe20000000012 */
[----:B------:R-:W3:Y:S01]  /*0e40*/  LDG.E.64 R14, desc[UR6][R12.64+0x70] ;  /* 0x000070060c0e7981 */ /* 0x000ee2000c1e1b00 */
[----:B------:R-:W-:-:S04]  /*0e50*/  IADD3 R20, PT, PT, R7, 0x1, RZ ;  /* 0x0000000107147810 */ /* 0x000fc80007ffe0ff */
[----:B------:R-:W-:-:S05]  /*0e60*/  IABS R26, R20 ;  /* 0x00000014001a7213 */ /* 0x000fca0000000000 */
        /* <DEDUP_REMOVED lines=9> */
[----:B------:R-:W-:Y:S01]  /*0f00*/  SEL R25, R22, R26, !P0 ;  /* 0x0000001a16197207 */ /* 0x000fe20004000000 */
[----:B------:R-:W-:Y:S08]  /*0f10*/  I2F.F64 R28, R28 ;  /* 0x0000001c001c7312 */ /* 0x000ff00000201c00 */
[----:B--2---:R-:W4:Y:S02]  /*0f20*/  I2F.F64 R20, R23 ;  /* 0x0000001700147312 */ /* 0x004f240000201c00 */
[----:B----4-:R-:W-:Y:S01]  /*0f30*/  DFMA R16, R16, R20, R18 ;  /* 0x000000141010722b */ /* 0x010fe20000000012 */
[----:B------:R-:W-:Y:S01]  /*0f40*/  IMAD R21, R25, R3, R4 ;  /* 0x0000000319157224 */ /* 0x000fe200078e0204 */
[----:B------:R-:W2:Y:S03]  /*0f50*/  LDG.E.64 R18, desc[UR6][R12.64+0x78] ;  /* 0x000078060c127981 */ /* 0x000ea6000c1e1b00 */
[----:B------:R-:W-:-:S06]  /*0f60*/  IMAD.WIDE R20, R21, 0x4, R10 ;  /* 0x0000000415147825 */ /* 0x000fcc00078e020a */
[----:B------:R-:W4:Y:S01]  /*0f70*/  LDG.E R20, desc[UR6][R20.64] ;  /* 0x0000000614147981 */ /* 0x000f22000c1e1900 */
[----:B---3--:R-:W-:Y:S01]  /*0f80*/  DFMA R14, R14, R28, R16 ;  /* 0x0000001c0e0e722b */ /* 0x008fe20000000010 */
[----:B------:R-:W-:-:S04]  /*0f90*/  IMAD R17, R25, R3, R2 ;  /* 0x0000000319117224 */ /* 0x000fc800078e0202 */
[----:B------:R-:W-:-:S05]  /*0fa0*/  IMAD.WIDE R16, R17, 0x4, R10 ;  /* 0x0000000411107825 */ /* 0x000fca00078e020a */
        /* <DEDUP_REMOVED lines=11> */
[----:B------:R-:W-:Y:S02]  /*1060*/  IMAD.WIDE R16, R27, 0x4, R10 ;  /* 0x000000041b107825 */ /* 0x000fe400078e020a */
[----:B------:R-:W3:Y:S04]  /*1070*/  LDG.E.64 R26, desc[UR6][R12.64+0x90] ;  /* 0x000090060c1a7981 */ /* 0x000ee8000c1e1b00 */
[----:B------:R0:W5:Y:S01]  /*1080*/  LDG.E R28, desc[UR6][R16.64] ;  /* 0x00000006101c7981 */ /* 0x000162000c1e1900 */
[----:B------:R-:W-:-:S04]  /*1090*/  IADD3 R7, PT, PT, R7, 0x2, RZ ;  /* 0x0000000207077810 */ /* 0x000fc80007ffe0ff */
[----:B------:R-:W-:-:S05]  /*10a0*/  IABS R20, R7 ;  /* 0x0000000700147213 */ /* 0x000fca0000000000 */
[----:B------:R-:W-:-:S05]  /*10b0*/  IMAD.HI.U32 R9, R9, R20, RZ ;  /* 0x0000001409097227 */ /* 0x000fca00078e00ff */
[----:B------:R-:W-:-:S05]  /*10c0*/  IADD3 R9, PT, PT, -R9, RZ, RZ ;  /* 0x000000ff09097210 */ /* 0x000fca0007ffe1ff */
[----:B------:R-:W-:-:S05]  /*10d0*/  IMAD R20, R5, R9, R20 ;  /* 0x0000000905147224 */ /* 0x000fca00078e0214 */
[----:B------:R-:W-:-:S13]  /*10e0*/  ISETP.GT.U32.AND P1, PT, R5, R20, PT ;  /* 0x000000140500720c */ /* 0x000fda0003f24070 */
[----:B------:R-:W-:-:S05]  /*10f0*/  @!P1 IMAD.IADD R20, R20, 0x1, -R5 ;  /* 0x0000000114149824 */ /* 0x000fca00078e0a05 */
[----:B------:R-:W-:Y:S02]  /*1100*/  ISETP.GT.U32.AND P1, PT, R5, R20, PT ;  /* 0x000000140500720c */ /* 0x000fe40003f24070 */
[----:B------:R-:W-:Y:S01]  /*1110*/  ISETP.GE.AND P2, PT, R7, RZ, PT ;  /* 0x000000ff0700720c */ /* 0x000fe20003f46270 */
[----:B0-----:R-:W-:-:S04]  /*1120*/  IMAD R17, R25, R3, R24 ;  /* 0x0000000319117224 */ /* 0x001fc800078e0218 */
[----:B------:R-:W-:-:S06]  /*1130*/  IMAD.WIDE R16, R17, 0x4, R10 ;  /* 0x0000000411107825 */ /* 0x000fcc00078e020a */
[----:B------:R-:W-:Y:S01]  /*1140*/  @!P1 IADD3 R20, PT, PT, R20, -R5, RZ ;  /* 0x8000000514149210 */ /* 0x000fe20007ffe0ff */
[----:B------:R-:W3:Y:S03]  /*1150*/  LDG.E R16, desc[UR6][R16.64] ;  /* 0x0000000610107981 */ /* 0x000ee6000c1e1900 */
[----:B------:R-:W-:-:S05]  /*1160*/  MOV R5, R20 ;  /* 0x0000001400057202 */ /* 0x000fca0000000f00 */
[----:B------:R-:W-:-:S05]  /*1170*/  @!P2 IMAD.MOV R5, RZ, RZ, -R5 ;  /* 0x000000ffff05a224 */ /* 0x000fca00078e0a05 */
[----:B------:R-:W-:-:S05]  /*1180*/  SEL R22, R22, R5, !P0 ;  /* 0x0000000516167207 */ /* 0x000fca0004000000 */
[----:B------:R-:W-:-:S04]  /*1190*/  IMAD R5, R22, R3, R4 ;  /* 0x0000000316057224 */ /* 0x000fc800078e0204 */
[----:B------:R-:W-:-:S04]  /*11a0*/  IMAD.WIDE R4, R5, 0x4, R10 ;  /* 0x0000000405047825 */ /* 0x000fc800078e020a */
[----:B------:R-:W-:Y:S02]  /*11b0*/  IMAD R7, R22, R3, R2 ;  /* 0x0000000316077224 */ /* 0x000fe400078e0202 */
[----:B------:R0:W3:Y:S02]  /*11c0*/  LDG.E R2, desc[UR6][R4.64] ;  /* 0x0000000604027981 */ /* 0x0000e4000c1e1900 */
[----:B0-----:R-:W-:-:S04]  /*11d0*/  IMAD.WIDE R4, R7, 0x4, R10 ;  /* 0x0000000407047825 */ /* 0x001fc800078e020a */
[CC--:B------:R-:W-:Y:S01]  /*11e0*/  IMAD R7, R22.reuse, R3.reuse, R8 ;  /* 0x0000000316077224 */ /* 0x0c0fe200078e0208 */
[----:B------:R-:W3:Y:S04]  /*11f0*/  LDG.E R17, desc[UR6][R4.64] ;  /* 0x0000000604117981 */ /* 0x000ee8000c1e1900 */
[----:B------:R-:W3:Y:S01]  /*1200*/  LDG.E.64 R8, desc[UR6][R12.64+0xa0] ;  /* 0x0000a0060c087981 */ /* 0x000ee2000c1e1b00 */
[----:B------:R-:W-:-:S04]  /*1210*/  IMAD R25, R22, R3, R24 ;  /* 0x0000000316197224 */ /* 0x000fc800078e0218 */
[--C-:B------:R-:W-:Y:S01]  /*1220*/  IMAD.WIDE R24, R25, 0x4, R10.reuse ;  /* 0x0000000419187825 */ /* 0x100fe200078e020a */
[----:B------:R-:W3:Y:S01]  /*1230*/  LDG.E.64 R4, desc[UR6][R12.64+0xb0] ;  /* 0x0000b0060c047981 */ /* 0x000ee2000c1e1b00 */
[----:B--2---:R-:W4:Y:S02]  /*1240*/  I2F.F64 R20, R21 ;  /* 0x0000001500147312 */ /* 0x004f240000201c00 */
[----:B----4-:R-:W-:Y:S01]  /*1250*/  DFMA R14, R14, R20, R18 ;  /* 0x000000140e0e722b */ /* 0x010fe20000000012 */
[----:B------:R-:W2:Y:S01]  /*1260*/  LDG.E.64 R18, desc[UR6][R12.64+0x98] ;  /* 0x000098060c127981 */ /* 0x000ea2000c1e1b00 */
[----:B------:R-:W-:-:S04]  /*1270*/  IMAD.WIDE R20, R7, 0x4, R10 ;  /* 0x0000000407147825 */ /* 0x000fc800078e020a */
[----:B------:R-:W-:Y:S02]  /*1280*/  IMAD R7, R22, R3, R6 ;  /* 0x0000000316077224 */ /* 0x000fe400078e0206 */
[----:B------:R-:W4:Y:S02]  /*1290*/  LDG.E R20, desc[UR6][R20.64] ;  /* 0x0000000614147981 */ /* 0x000f24000c1e1900 */
[----:B------:R-:W-:Y:S02]  /*12a0*/  IMAD.WIDE R6, R7, 0x4, R10 ;  /* 0x0000000407067825 */ /* 0x000fe400078e020a */
[----:B------:R-:W4:Y:S04]  /*12b0*/  LDG.E.64 R22, desc[UR6][R12.64+0xa8] ;  /* 0x0000a8060c167981 */ /* 0x000f28000c1e1b00 */
[----:B------:R-:W4:Y:S04]  /*12c0*/  LDG.E R6, desc[UR6][R6.64] ;  /* 0x0000000606067981 */ /* 0x000f28000c1e1900 */
[----:B------:R0:W4:Y:S01]  /*12d0*/  LDG.E R3, desc[UR6][R24.64] ;  /* 0x0000000618037981 */ /* 0x000122000c1e1900 */
[----:B-----5:R-:W3:Y:S02]  /*12e0*/  I2F.F64 R28, R28 ;  /* 0x0000001c001c7312 */ /* 0x020ee40000201c00 */
[----:B---3--:R-:W-:Y:S01]  /*12f0*/  DFMA R14, R26, R28, R14 ;  /* 0x0000001c1a0e722b */ /* 0x008fe2000000000e */
[----:B------:R-:W3:Y:S04]  /*1300*/  LDG.E.64 R26, desc[UR6][R12.64+0xb8] ;  /* 0x0000b8060c1a7981 */ /* 0x000ee8000c1e1b00 */
[----:B------:R-:W5:Y:S01]  /*1310*/  LDG.E.64 R28, desc[UR6][R12.64+0xc0] ;  /* 0x0000c0060c1c7981 */ /* 0x000f62000c1e1b00 */
[----:B0-----:R-:W2:Y:S01]  /*1320*/  I2F.F64 R24, R16 ;  /* 0x0000001000187312 */ /* 0x001ea20000201c00 */
[----:B------:R-:W-:Y:S01]  /*1330*/  UMOV UR4, 0x88e368f1 ;  /* 0x88e368f100047882 */ /* 0x000fe20000000000 */
[----:B------:R-:W-:Y:S01]  /*1340*/  UMOV UR5, 0x3ee4f8b5 ;  /* 0x3ee4f8b500057882 */ /* 0x000fe20000000000 */
[----:B--2---:R-:W-:-:S05]  /*1350*/  DFMA R14, R18, R24, R14 ;  /* 0x00000018120e722b */ /* 0x004fca000000000e */
[----:B------:R-:W0:Y:S08]  /*1360*/  I2F.F64 R24, R2 ;  /* 0x0000000200187312 */ /* 0x000e300000201c00 */
[----:B------:R-:W1:Y:S01]  /*1370*/  I2F.F64 R18, R17 ;  /* 0x0000001100127312 */ /* 0x000e620000201c00 */
[----:B0-----:R-:W-:-:S07]  /*1380*/  DFMA R8, R8, R24, R14 ;  /* 0x000000180808722b */ /* 0x001fce000000000e */
[----:B----4-:R-:W0:Y:S01]  /*1390*/  I2F.F64 R20, R20 ;  /* 0x0000001400147312 */ /* 0x010e220000201c00 */
[----:B-1----:R-:W-:-:S07]  /*13a0*/  DFMA R8, R22, R18, R8 ;  /* 0x000000121608722b */ /* 0x002fce0000000008 */
[----:B------:R-:W3:Y:S01]  /*13b0*/  I2F.F64 R6, R6 ;  /* 0x0000000600067312 */ /* 0x000ee20000201c00 */
[----:B0-----:R-:W-:-:S07]  /*13c0*/  DFMA R4, R4, R20, R8 ;  /* 0x000000140404722b */ /* 0x001fce0000000008 */
[----:B------:R-:W5:Y:S01]  /*13d0*/  I2F.F64 R8, R3 ;  /* 0x0000000300087312 */ /* 0x000f620000201c00 */
[----:B---3--:R-:W-:-:S08]  /*13e0*/  DFMA R4, R26, R6, R4 ;  /* 0x000000061a04722b */ /* 0x008fd00000000004 */
[----:B-----5:R-:W-:-:S08]  /*13f0*/  DFMA R8, R28, R8, R4 ;  /* 0x000000081c08722b */ /* 0x020fd00000000004 */
[----:B------:R-:W-:-:S14]  /*1400*/  DSETP.GT.AND P0, PT, R8, UR4, PT ;  /* 0x0000000408007e2a */ /* 0x000fdc000bf04000 */
[----:B------:R-:W0:Y:S01]  /*1410*/  @P0 LDC.64 R4, c[0x0][0x398] ;  /* 0x0000e600ff040b82 */ /* 0x000e220000000a00 */
[----:B------:R-:W-:Y:S01]  /*1420*/  @P0 MOV R7, 0x1 ;  /* 0x0000000100070802 */ /* 0x000fe20000000f00 */
[----:B0-----:R-:W-:-:S05]  /*1430*/  @P0 IMAD.WIDE R4, R0, 0x4, R4 ;  /* 0x0000000400040825 */ /* 0x001fca00078e0204 */
[----:B------:R0:W-:Y:S01]  /*1440*/  @P0 STG.E desc[UR6][R4.64], R7 ;  /* 0x0000000704000986 */ /* 0x0001e2000c101906 */
[----:B------:R-:W-:Y:S05]  /*1450*/  @P0 EXIT ;  /* 0x000000000000094d */ /* 0x000fea0003800000 */
[----:B------:R-:W-:Y:S01]  /*1460*/  UMOV UR4, 0x88e368f1 ;  /* 0x88e368f100047882 */ /* 0x000fe20000000000 */
[----:B------:R-:W-:Y:S02]  /*1470*/  UMOV UR5, 0x3ee4f8b5 ;  /* 0x3ee4f8b500057882 */ /* 0x000fe40000000000 */
[----:B------:R-:W-:-:S14]  /*1480*/  DSETP.GEU.AND P0, PT, R8, -UR4, PT ;  /* 0x8000000408007e2a */ /* 0x000fdc000bf0e000 */
[----:B------:R-:W1:Y:S01]  /*1490*/  @!P0 LDC.64 R2, c[0x0][0x398] ;  /* 0x0000e600ff028b82 */ /* 0x000e620000000a00 */
[----:B0-----:R-:W-:Y:S01]  /*14a0*/  @!P0 MOV R5, 0xffffffff ;  /* 0xffffffff00058802 */ /* 0x001fe20000000f00 */
[----:B-1----:R-:W-:-:S05]  /*14b0*/  @!P0 IMAD.WIDE R2, R0, 0x4, R2 ;  /* 0x0000000400028825 */ /* 0x002fca00078e0202 */
[----:B------:R0:W-:Y:S01]  /*14c0*/  @!P0 STG.E desc[UR6][R2.64], R5 ;  /* 0x0000000502008986 */ /* 0x0001e2000c101906 */
[----:B------:R-:W-:Y:S05]  /*14d0*/  @!P0 EXIT ;  /* 0x000000000000894d */ /* 0x000fea0003800000 */
[C---:B------:R-:W-:Y:S01]  /*14e0*/  IMAD.WIDE R10, R0.reuse, 0x4, R10 ;  /* 0x00000004000a7825 */ /* 0x040fe200078e020a */
[----:B0-----:R-:W0:Y:S05]  /*14f0*/  LDC.64 R2, c[0x0][0x398] ;  /* 0x0000e600ff027b82 */ /* 0x001e2a0000000a00 */
[----:B------:R-:W2:Y:S01]  /*1500*/  LDG.E R11, desc[UR6][R10.64] ;  /* 0x000000060a0b7981 */ /* 0x000ea2000c1e1900 */
[----:B0-----:R-:W-:-:S05]  /*1510*/  IMAD.WIDE R2, R0, 0x4, R2 ;  /* 0x0000000400027825 */ /* 0x001fca00078e0202 */
[----:B--2---:R-:W-:Y:S01]  /*1520*/  STG.E desc[UR6][R2.64], R11 ;  /* 0x0000000b02007986 */ /* 0x004fe2000c101906 */
[----:B------:R-:W-:Y:S05]  /*1530*/  EXIT ;  /* 0x000000000000794d */ /* 0x000fea0003800000 */
.L_x_0:
[----:B------:R-:W-:-:S05]  /*1540*/  IMAD R7, R3, R3, RZ ;  /* 0x0000000303077224 */ /* 0x000fca00078e02ff */
[----:B------:R-:W-:-:S13]  /*1550*/  ISETP.GE.AND P1, PT, R0, R7, PT ;  /* 0x000000070000720c */ /* 0x000fda0003f26270 */
[----:B------:R-:W-:Y:S05]  /*1560*/  @P1 EXIT ;  /* 0x000000000000194d */ /* 0x000fea0003800000 */
[----:B------:R-:W-:Y:S01]  /*1570*/  IMAD.IADD R7, R4, 0x1, R3 ;  /* 0x0000000104077824 */ /* 0x000fe200078e0203 */
[----:B------:R-:W-:-:S04]  /*1580*/  IADD3 R6, PT, PT, R2, R3, RZ ;  /* 0x0000000302067210 */ /* 0x000fc80007ffe0ff */
[----:B------:R-:W-:Y:S01]  /*1590*/  IADD3 R11, PT, PT, R7, -0x2, RZ ;  /* 0xfffffffe070b7810 */ /* 0x000fe20007ffe0ff */
[C---:B------:R-:W-:Y:S01]  /*15a0*/  VIADD R12, R6.reuse, 0xfffffffe ;  /* 0xfffffffe060c7836 */ /* 0x040fe20000000000 */
[----:B------:R-:W-:Y:S02]  /*15b0*/  IADD3 R16, PT, PT, R6, -0x1, RZ ;  /* 0xffffffff06107810 */ /* 0x000fe40007ffe0ff */
[----:B------:R-:W-:Y:S02]  /*15c0*/  IABS R8, R11 ;  /* 0x0000000b00087213 */ /* 0x000fe40000000000 */
[----:B------:R-:W-:Y:S02]  /*15d0*/  IABS R10, R12 ;  /* 0x0000000c000a7213 */ /* 0x000fe40000000000 */
[----:B------:R-:W-:Y:S01]  /*15e0*/  IABS R14, R16 ;  /* 0x00000010000e7213 */ /* 0x000fe20000000000 */
[----:B------:R-:W-:Y:S01]  /*15f0*/  IMAD.HI.U32 R2, R9, R8, RZ ;  /* 0x0000000809027227 */ /* 0x000fe200078e00ff */
[----:B------:R-:W-:-:S02]  /*1600*/  ISETP.GE.AND P4, PT, R12, RZ, PT ;  /* 0x000000ff0c00720c */ /* 0x000fc40003f86270 */
[----:B------:R-:W0:Y:S01]  /*1610*/  LDC.64 R12, c[0x0][0x388] ;  /* 0x0000e200ff0c7b82 */ /* 0x000e220000000a00 */
[----:B------:R-:W-:Y:S01]  /*1620*/  IMAD.HI.U32 R4, R9, R10, RZ ;  /* 0x0000000a09047227 */ /* 0x000fe200078e00ff */
[----:B------:R-:W-:-:S04]  /*1630*/  IADD3 R2, PT, PT, -R2, RZ, RZ ;  /* 0x000000ff02027210 */ /* 0x000fc80007ffe1ff */
[----:B------:R-:W-:Y:S01]  /*1640*/  IADD3 R4, PT, PT, -R4, RZ, RZ ;  /* 0x000000ff04047210 */ /* 0x000fe20007ffe1ff */
[----:B------:R-:W-:Y:S02]  /*1650*/  IMAD R2, R5, R2, R8 ;  /* 0x0000000205027224 */ /* 0x000fe400078e0208 */
[----:B------:R-:W-:-:S03]  /*1660*/  IMAD.HI.U32 R8, R9, R14, RZ ;  /* 0x0000000e09087227 */ /* 0x000fc600078e00ff */
[C---:B------:R-:W-:Y:S01]  /*1670*/  ISETP.GT.U32.AND P1, PT, R5.reuse, R2, PT ;  /* 0x000000020500720c */ /* 0x040fe20003f24070 */
[----:B------:R-:W-:Y:S01]  /*1680*/  IMAD R4, R5, R4, R10 ;  /* 0x0000000405047224 */ /* 0x000fe200078e020a */
[----:B------:R-:W-:-:S04]  /*1690*/  IADD3 R8, PT, PT, -R8, RZ, RZ ;  /* 0x000000ff08087210 */ /* 0x000fc80007ffe1ff */
[----:B------:R-:W-:Y:S01]  /*16a0*/  ISETP.GT.U32.AND P2, PT, R5, R4, PT ;  /* 0x000000040500720c */ /* 0x000fe20003f44070 */
[----:B0-----:R-:W2:Y:S06]  /*16b0*/  LDG.E.64 R20, desc[UR6][R12.64+0x8] ;  /* 0x000008060c147981 */ /* 0x001eac000c1e1b00 */
[----:B------:R-:W-:-:S05]  /*16c0*/  @!P1 IMAD.IADD R2, R2, 0x1, -R5 ;  /* 0x0000000102029824 */ /* 0x000fca00078e0a05 */
[----:B------:R-:W-:Y:S02]  /*16d0*/  ISETP.GT.U32.AND P1, PT, R5, R2, PT ;  /* 0x000000020500720c */ /* 0x000fe40003f24070 */
[----:B------:R-:W-:Y:S02]  /*16e0*/  @!P2 IADD3 R4, PT, PT, R4, -R5, RZ ;  /* 0x800000050404a210 */ /* 0x000fe40007ffe0ff */
[----:B------:R-:W-:Y:S02]  /*16f0*/  ISETP.GE.AND P2, PT, R11, RZ, PT ;  /* 0x000000ff0b00720c */ /* 0x000fe40003f46270 */
[----:B------:R-:W-:Y:S01]  /*1700*/  ISETP.GT.U32.AND P3, PT, R5, R4, PT ;  /* 0x000000040500720c */ /* 0x000fe20003f64070 */
[----:B------:R-:W0:Y:S06]  /*1710*/  LDC.64 R10, c[0x0][0x398] ;  /* 0x0000e600ff0a7b82 */ /* 0x000e2c0000000a00 */
[----:B------:R-:W-:-:S05]  /*1720*/  @!P1 IMAD.IADD R2, R2, 0x1, -R5 ;  /* 0x0000000102029824 */ /* 0x000fca00078e0a05 */
[----:B------:R-:W-:Y:S02]  /*1730*/  @!P2 IADD3 R2, PT, PT, -R2, RZ, RZ ;  /* 0x000000ff0202a210 */ /* 0x000fe40007ffe1ff */
[----:B------:R-:W-:Y:S02]  /*1740*/  @!P3 IADD3 R4, PT, PT, R4, -R5, RZ ;  /* 0x800000050404b210 */ /* 0x000fe40007ffe0ff */
[----:B------:R-:W-:Y:S01]  /*1750*/  SEL R25, R22, R2, !P0 ;  /* 0x0000000216197207 */ /* 0x000fe20004000000 */
[C---:B------:R-:W-:Y:S02]  /*1760*/  IMAD R2, R5.reuse, R8, R14 ;  /* 0x0000000805027224 */ /* 0x040fe400078e020e */
[----:B------:R-:W-:Y:S01]  /*1770*/  @!P4 IMAD.MOV R4, RZ, RZ, -R4 ;  /* 0x000000ffff04c224 */ /* 0x000fe200078e0a04 */
[----:B------:R-:W-:Y:S01]  /*1780*/  ISETP.GE.AND P2, PT, R16, RZ, PT ;  /* 0x000000ff1000720c */ /* 0x000fe20003f46270 */
[----:B------:R-:W3:Y:S01]  /*1790*/  LDG.E.64 R14, desc[UR6][R12.64] ;  /* 0x000000060c0e7981 */ /* 0x000ee2000c1e1b00 */
[----:B------:R-:W-:-:S02]  /*17a0*/  ISETP.GT.U32.AND P1, PT, R5, R2, PT ;  /* 0x000000020500720c */ /* 0x000fc40003f24070 */
[----:B------:R-:W-:-:S05]  /*17b0*/  SEL R4, R22, R4, !P0 ;  /* 0x0000000416047207 */ /* 0x000fca0004000000 */
[----:B------:R-:W-:-:S04]  /*17c0*/  IMAD R19, R25, R3, R4 ;  /* 0x0000000319137224 */ /* 0x000fc800078e0204 */
[----:B0-----:R-:W-:Y:S02]  /*17d0*/  IMAD.WIDE R18, R19, 0x4, R10 ;  /* 0x0000000413127825 */ /* 0x001fe400078e020a */
[----:B------:R-:W-:-:S03]  /*17e0*/  @!P1 IADD3 R2, PT, PT, R2, -R5, RZ ;  /* 0x8000000502029210 */ /* 0x000fc60007ffe0ff */
[----:B------:R0:W4:Y:S01]  /*17f0*/  LDG.E R29, desc[UR6][R18.64] ;  /* 0x00000006121d7981 */ /* 0x000122000c1e1900 */
[----:B------:R-:W-:-:S13]  /*1800*/  ISETP.GT.U32.AND P1, PT, R5, R2, PT ;  /* 0x000000020500720c */ /* 0x000fda0003f24070 */
[----:B------:R-:W-:-:S05]  /*1810*/  @!P1 IMAD.IADD R2, R2, 0x1, -R5 ;  /* 0x0000000102029824 */ /* 0x000fca00078e0a05 */
[----:B------:R-:W-:-:S04]  /*1820*/  @!P2 IADD3 R2, PT, PT, -R2, RZ, RZ ;  /* 0x000000ff0202a210 */ /* 0x000fc80007ffe1ff */
[----:B------:R-:W-:-:S05]  /*1830*/  SEL R2, R22, R2, !P0 ;  /* 0x0000000216027207 */ /* 0x000fca0004000000 */
[----:B------:R-:W-:-:S04]  /*1840*/  IMAD R17, R25, R3, R2 ;  /* 0x0000000319117224 */ /* 0x000fc800078e0202 */
[----:B------:R-:W-:-:S05]  /*1850*/  IMAD.WIDE R16, R17, 0x4, R10 ;  /* 0x0000000411107825 */ /* 0x000fca00078e020a */
[----:B------:R-:W5:Y:S01]  /*1860*/  LDG.E R24, desc[UR6][R16.64] ;  /* 0x0000000610187981 */ /* 0x000f62000c1e1900 */
[----:B0-----:R-:W-:-:S05]  /*1870*/  IABS R18, R6 ;  /* 0x0000000600127213 */ /* 0x001fca0000000000 */
[----:B------:R-:W-:-:S05]  /*1880*/  IMAD.HI.U32 R8, R9, R18, RZ ;  /* 0x0000001209087227 */ /* 0x000fca00078e00ff */
[----:B------:R-:W-:-:S05]  /*1890*/  IADD3 R8, PT, PT, -R8, RZ, RZ ;  /* 0x000000ff08087210 */ /* 0x000fca0007ffe1ff */
[C---:B------:R-:W-:Y:S01]  /*18a0*/  IMAD R8, R5.reuse, R8, R18 ;  /* 0x0000000805087224 */ /* 0x040fe200078e0212 */
[----:B------:R-:W-:Y:S01]  /*18b0*/  ISETP.GE.AND P2, PT, R6, RZ, PT ;  /* 0x000000ff0600720c */ /* 0x000fe20003f46270 */
[----:B------:R-:W2:Y:S03]  /*18c0*/  LDG.E.64 R18, desc[UR6][R12.64+0x10] ;  /* 0x000010060c127981 */ /* 0x000ea6000c1e1b00 */
[----:B------:R-:W-:-:S13]  /*18d0*/  ISETP.GT.U32.AND P1, PT, R5, R8, PT ;  /* 0x000000080500720c */ /* 0x000fda0003f24070 */
[----:B------:R-:W-:-:S05]  /*18e0*/  @!P1 IMAD.IADD R8, R8, 0x1, -R5 ;  /* 0x0000000108089824 */ /* 0x000fca00078e0a05 */
[----:B------:R-:W-:-:S13]  /*18f0*/  ISETP.GT.U32.AND P1, PT, R5, R8, PT ;  /* 0x000000080500720c */ /* 0x000fda0003f24070 */
[----:B------:R-:W-:-:S04]  /*1900*/  @!P1 IADD3 R8, PT, PT, R8, -R5, RZ ;  /* 0x8000000508089210 */ /* 0x000fc80007ffe0ff */
[----:B------:R-:W-:-:S04]  /*1910*/  @!P2 IADD3 R8, PT, PT, -R8, RZ, RZ ;  /* 0x000000ff0808a210 */ /* 0x000fc80007ffe1ff */
[----:B------:R-:W-:-:S05]  /*1920*/  SEL R8, R22, R8, !P0 ;  /* 0x0000000816087207 */ /* 0x000fca0004000000 */
[----:B------:R-:W-:-:S04]  /*1930*/  IMAD R27, R25, R3, R8 ;  /* 0x00000003191b7224 */ /* 0x000fc800078e0208 */
[----:B------:R-:W-:-:S05]  /*1940*/  IMAD.WIDE R26, R27, 0x4, R10 ;  /* 0x000000041b1a7825 */ /* 0x000fca00078e020a */
[----:B------:R0:W2:Y:S02]  /*1950*/  LDG.E R23, desc[UR6][R26.64] ;  /* 0x000000061a177981 */ /* 0x0000a4000c1e1900 */
[----:B0-----:R-:W-:-:S05]  /*1960*/  VIADD R26, R6, 0x1 ;  /* 0x00000001061a7836 */ /* 0x001fca0000000000 */
        /* <DEDUP_REMOVED lines=9> */
[----:B------:R-:W-:-:S04]  /*1a00*/  @!P1 IADD3 R28, PT, PT, R28, -R5, RZ ;  /* 0x800000051c1c9210 */ /* 0x000fc80007ffe0ff */
[----:B------:R-:W-:Y:S01]  /*1a10*/  ISETP.GT.U32.AND P1, PT, R5, R28, PT ;  /* 0x0000001c0500720c */ /* 0x000fe20003f24070 */
[----:B--2---:R-:W-:Y:S01]  /*1a20*/  DFMA R16, R20, R14, R16 ;  /* 0x0000000e1410722b */ /* 0x004fe20000000010 */
[----:B------:R-:W-:-:S05]  /*1a30*/  VIADD R14, R6, 0x2 ;  /* 0x00000002060e7836 */ /* 0x000fca0000000000 */
[----:B------:R-:W-:-:S06]  /*1a40*/  IABS R20, R14 ;  /* 0x0000000e00147213 */ /* 0x000fcc0000000000 */
[----:B------:R-:W-:Y:S01]  /*1a50*/  @!P1 IADD3 R28, PT, PT, R28, -R5, RZ ;  /* 0x800000051c1c9210 */ /* 0x000fe20007ffe0ff */
[----:B------:R-:W-:-:S03]  /*1a60*/  IMAD.HI.U32 R15, R9, R20, RZ ;  /* 0x00000014090f7227 */ /* 0x000fc600078e00ff */
[----:B------:R-:W-:Y:S02]  /*1a70*/  @!P2 IADD3 R28, PT, PT, -R28, RZ, RZ ;  /* 0x000000ff1c1ca210 */ /* 0x000fe40007ffe1ff */
[----:B------:R-:W-:Y:S02]  /*1a80*/  IADD3 R15, PT, PT, -R15, RZ, RZ ;  /* 0x000000ff0f0f7210 */ /* 0x000fe40007ffe1ff */
[----:B------:R-:W-:-:S03]  /*1a90*/  SEL R6, R22, R28, !P0 ;  /* 0x0000001c16067207 */ /* 0x000fc60004000000 */
[----:B------:R-:W-:Y:S02]  /*1aa0*/  IMAD R24, R5, R15, R20 ;  /* 0x0000000f05187224 */ /* 0x000fe400078e0214 */
[----:B------:R-:W-:Y:S01]  /*1ab0*/  IMAD R29, R25, R3, R6 ;  /* 0x00000003191d7224 */ /* 0x000fe200078e0206 */
[----:B------:R-:W-:Y:S01]  /*1ac0*/  ISETP.GE.AND P2, PT, R14, RZ, PT ;  /* 0x000000ff0e00720c */ /* 0x000fe20003f46270 */
[----:B------:R-:W2:Y:S01]  /*1ad0*/  LDG.E.64 R20, desc[UR6][R12.64+0x18] ;  /* 0x000018060c147981 */ /* 0x000ea2000c1e1b00 */
[----:B------:R-:W-:Y:S01]  /*1ae0*/  ISETP.GT.U32.AND P1, PT, R5, R24, PT ;  /* 0x000000180500720c */ /* 0x000fe20003f24070 */
[----:B------:R-:W-:-:S06]  /*1af0*/  IMAD.WIDE R28, R29, 0x4, R10 ;  /* 0x000000041d1c7825 */ /* 0x000fcc00078e020a */
[----:B------:R0:W3:Y:S06]  /*1b00*/  LDG.E R28, desc[UR6][R28.64] ;  /* 0x000000061c1c7981 */ /* 0x0000ec000c1e1900 */
        /* <DEDUP_REMOVED lines=13> */
[----:B------:R-:W-:-:S05]  /*1be0*/  IMAD.HI.U32 R19, R9, R29, RZ ;  /* 0x0000001d09137227 */ /* 0x000fca00078e00ff */
[----:B------:R-:W-:-:S05]  /*1bf0*/  IADD3 R19, PT, PT, -R19, RZ, RZ ;  /* 0x000000ff13137210 */ /* 0x000fca0007ffe1ff */
[----:B------:R-:W-:-:S05]  /*1c00*/  IMAD R29, R5, R19, R29 ;  /* 0x00000013051d7224 */ /* 0x000fca00078e021d */
[----:B------:R-:W-:Y:S02]  /*1c10*/  ISETP.GT.U32.AND P1, PT, R5, R29, PT ;  /* 0x0000001d0500720c */ /* 0x000fe40003f24070 */
[----:B------:R-:W-:-:S11]  /*1c20*/  ISETP.GE.AND P2, PT, R18, RZ, PT ;  /* 0x000000ff1200720c */ /* 0x000fd60003f46270 */
[----:B------:R-:W-:-:S05]  /*1c30*/  @!P1 IMAD.IADD R29, R29, 0x1, -R5 ;  /* 0x000000011d1d9824 */ /* 0x000fca00078e0a05 */
[----:B------:R-:W-:-:S13]  /*1c40*/  ISETP.GT.U32.AND P1, PT, R5, R29, PT ;  /* 0x0000001d0500720c */ /* 0x000fda0003f24070 */
[----:B------:R-:W-:-:S04]  /*1c50*/  @!P1 IADD3 R29, PT, PT, R29, -R5, RZ ;  /* 0x800000051d1d9210 */ /* 0x000fc80007ffe0ff */
[----:B------:R-:W-:-:S04]  /*1c60*/  @!P2 IADD3 R29, PT, PT, -R29, RZ, RZ ;  /* 0x000000ff1d1da210 */ /* 0x000fc80007ffe1ff */
        /* <DEDUP_REMOVED lines=37> */
[----:B------:R-:W-:-:S05]  /*1ec0*/  @!P1 IMAD.IADD R28, R28, 0x1, -R5 ;  /* 0x000000011c1c9824 */ /* 0x000fca00078e0a05 */
[----:B------:R-:W-:Y:S01]  /*1ed0*/  ISETP.GT.U32.AND P1, PT, R5, R28, PT ;  /* 0x0000001c0500720c */ /* 0x000fe20003f24070 */
[----:B---3--:R-:W5:-:S12]  /*1ee0*/  I2F.F64 R20, R21 ;  /* 0x0000001500147312 */ /* 0x008f580000201c00 */
[----:B------:R-:W-:-:S04]  /*1ef0*/  @!P1 IADD3 R28, PT, PT, R28, -R5, RZ ;  /* 0x800000051c1c9210 */ /* 0x000fc80007ffe0ff */
        /* <DEDUP_REMOVED lines=40> */
[----:B------:R-:W-:-:S04]  /*2180*/  @!P1 IADD3 R26, PT, PT, R26, -R5, RZ ;  /* 0x800000051a1a9210 */ /* 0x000fc80007ffe0ff */
[----:B------:R-:W-:-:S04]  /*2190*/  @!P2 IADD3 R26, PT, PT, -R26, RZ, RZ ;  /* 0x000000ff1a1aa210 */ /* 0x000fc80007ffe1ff */
        /* <DEDUP_REMOVED lines=25> */
[----:B------:R-:W-:-:S05]  /*2330*/  VIADD R7, R7, 0x2 ;  /* 0x0000000207077836 */ /* 0x000fca0000000000 */
[----:B------:R-:W-:-:S05]  /*2340*/  IABS R20, R7 ;  /* 0x0000000700147213 */ /* 0x000fca0000000000 */
[----:B------:R-:W-:-:S05]  /*2350*/  IMAD.HI.U32 R9, R9, R20, RZ ;  /* 0x0000001409097227 */ /* 0x000fca00078e00ff */
[----:B------:R-:W-:-:S05]  /*2360*/  IADD3 R9, PT, PT, -R9, RZ, RZ ;  /* 0x000000ff09097210 */ /* 0x000fca0007ffe1ff */
[----:B------:R-:W-:-:S05]  /*2370*/  IMAD R20, R5, R9, R20 ;  /* 0x0000000905147224 */ /* 0x000fca00078e0214 */
[----:B------:R-:W-:-:S13]  /*2380*/  ISETP.GT.U32.AND P1, PT, R5, R20, PT ;  /* 0x000000140500720c */ /* 0x000fda0003f24070 */
[----:B------:R-:W-:-:S04]  /*2390*/  @!P1 IADD3 R20, PT, PT, R20, -R5, RZ ;  /* 0x8000000514149210 */ /* 0x000fc80007ffe0ff */
[----:B------:R-:W-:Y:S02]  /*23a0*/  ISETP.GT.U32.AND P1, PT, R5, R20, PT ;  /* 0x000000140500720c */ /* 0x000fe40003f24070 */
[----:B------:R-:W-:Y:S01]  /*23b0*/  ISETP.GE.AND P2, PT, R7, RZ, PT ;  /* 0x000000ff0700720c */ /* 0x000fe20003f46270 */
[----:B0-----:R-:W-:-:S04]  /*23c0*/  IMAD R17, R25, R3, R24 ;  /* 0x0000000319117224 */ /* 0x001fc800078e0218 */
[----:B------:R-:W-:-:S06]  /*23d0*/  IMAD.WIDE R16, R17, 0x4, R10 ;  /* 0x0000000411107825 */ /* 0x000fcc00078e020a */
[----:B------:R-:W-:Y:S01]  /*23e0*/  @!P1 IADD3 R20, PT, PT, R20, -R5, RZ ;  /* 0x8000000514149210 */ /* 0x000fe20007ffe0ff */
[----:B------:R-:W3:Y:S04]  /*23f0*/  LDG.E R16, desc[UR6][R16.64] ;  /* 0x0000000610107981 */ /* 0x000ee8000c1e1900 */
[----:B------:R-:W-:-:S05]  /*2400*/  IMAD.MOV.U32 R5, RZ, RZ, R20 ;  /* 0x000000ffff057224 */ /* 0x000fca00078e0014 */
[----:B------:R-:W-:-:S04]  /*2410*/  @!P2 IADD3 R5, PT, PT, -R5, RZ, RZ ;  /* 0x000000ff0505a210 */ /* 0x000fc80007ffe1ff */
        /* <DEDUP_REMOVED lines=50> */
[----:B------:R-:W-:Y:S01]  /*2740*/  @!P0 MOV R5, 0xffffffff ;  /* 0xffffffff00058802 */ /* 0x000fe20000000f00 */
[----:B-1----:R-:W-:-:S05]  /*2750*/  @!P0 IMAD.WIDE R2, R0, 0x4, R2 ;  /* 0x0000000400028825 */ /* 0x002fca00078e0202 */
[----:B------:R1:W-:Y:S01]  /*2760*/  @!P0 STG.E desc[UR6][R2.64], R5 ;  /* 0x0000000502008986 */ /* 0x0003e2000c101906 */
[----:B------:R-:W-:Y:S05]  /*2770*/  @!P0 EXIT ;  /* 0x000000000000894d */ /* 0x000fea0003800000 */
[C---:B------:R-:W-:Y:S01]  /*2780*/  IMAD.WIDE R10, R0.reuse, 0x4, R10 ;  /* 0x00000004000a7825 */ /* 0x040fe200078e020a */
[----:B-1----:R-:W1:Y:S05]  /*2790*/  LDC.64 R2, c[0x0][0x390] ;  /* 0x0000e400ff027b82 */ /* 0x002e6a0000000a00 */
[----:B------:R-:W2:Y:S01]  /*27a0*/  LDG.E R11, desc[UR6][R10.64] ;  /* 0x000000060a0b7981 */ /* 0x000ea2000c1e1900 */
[----:B-1----:R-:W-:-:S05]  /*27b0*/  IMAD.WIDE R2, R0, 0x4, R2 ;  /* 0x0000000400027825 */ /* 0x002fca00078e0202 */
[----:B--2---:R-:W-:Y:S01]  /*27c0*/  STG.E desc[UR6][R2.64], R11 ;  /* 0x0000000b02007986 */ /* 0x004fe2000c101906 */
[----:B------:R-:W-:Y:S05]  /*27d0*/  EXIT ;  /* 0x000000000000794d */ /* 0x000fea0003800000 */
.L_x_1:
[----:B------:R-:W-:-:S00]  /*27e0*/  BRA `(.L_x_1) ;  /* 0xfffffffc00fc7947 */ /* 0x000fc0000383ffff */
[----:B------:R-:W-:-:S00]  /*27f0*/  NOP ;  /* 0x0000000000007918 */ /* 0x000fc00000000000 */
        /* <DEDUP_REMOVED lines=8> */
.L_x_2:


//--------------------- .nv.shared.reserved.0     --------------------------
	.section	.nv.shared.reserved.0,"aw",@nobits
	.weak		__nv_reservedSMEM_offset_0_alias
	.size		__nv_reservedSMEM_offset_0_alias, 0, 64
	.other		__nv_reservedSMEM_offset_0_alias,@"STO_CUDA_RESERVED_SHARED STV_DEFAULT"
__nv_reservedSMEM_offset_0_alias:
	.zero		0
	.zero		64


//--------------------- .nv.constant0._Z15spinCalculationiPdPiS0_ii --------------------------
	.section	.nv.constant0._Z15spinCalculationiPdPiS0_ii,"a",@progbits
	.sectionflags	@""
	.align	4
.nv.constant0._Z15spinCalculationiPdPiS0_ii:
	.zero		936


//--------------------- SYMBOLS --------------------------

	.type		.nv.reservedSmem.offset0,@object
	.size		.nv.reservedSmem.offset0,0x4
